// auto-generated by cutlass_sweep.gemm — config: {"arch": "sm_90", "cluster_m": 1, "cluster_n": 1, "dtype": "int8", "stages": 4, "tile_k": 32, "tile_m": 128, "tile_n": 128}
#include "cutlass/cutlass.h"
#include "cutlass/gemm/collective/collective_builder.hpp"
#include "cutlass/gemm/device/gemm_universal_adapter.h"
#include "cutlass/gemm/kernel/gemm_universal.hpp"
#include "cutlass/epilogue/collective/collective_builder.hpp"

using ElemA = int8_t;
using ElemB = int8_t;
using ElemCD = int8_t;
using Acc  = int32_t;
using TileShape    = cute::Shape<cute::_128, cute::_128, cute::_32>;
using ClusterShape = cute::Shape<cute::_1, cute::_1, cute::_1>;

using CollectiveEpilogue = typename cutlass::epilogue::collective::CollectiveBuilder<
    cutlass::arch::Sm90, cutlass::arch::OpClassTensorOp,
    TileShape, ClusterShape,
    cutlass::epilogue::collective::EpilogueTileAuto,
    Acc, Acc,
    ElemCD, cutlass::layout::RowMajor, 128 / cutlass::sizeof_bits<ElemCD>::value,
    ElemCD, cutlass::layout::RowMajor, 128 / cutlass::sizeof_bits<ElemCD>::value,
    cutlass::epilogue::collective::EpilogueScheduleAuto
  >::CollectiveOp;

using CollectiveMainloop = typename cutlass::gemm::collective::CollectiveBuilder<
    cutlass::arch::Sm90, cutlass::arch::OpClassTensorOp,
    ElemA, cutlass::layout::RowMajor, 128 / cutlass::sizeof_bits<ElemA>::value,
    ElemB, cutlass::layout::ColumnMajor, 128 / cutlass::sizeof_bits<ElemB>::value,
    Acc,
    TileShape, ClusterShape,
    cutlass::gemm::collective::StageCount<4>,
    cutlass::gemm::collective::KernelScheduleAuto
  >::CollectiveOp;

using GemmKernel = cutlass::gemm::kernel::GemmUniversal<
    cute::Shape<int,int,int,int>,
    CollectiveMainloop,
    CollectiveEpilogue
>;
using Gemm = cutlass::gemm::device::GemmUniversalAdapter<GemmKernel>;

// Force the device kernel symbol into the cubin without needing a host main.
auto* _anchor = &cutlass::device_kernel<GemmKernel>;


// ===== COMPILED SASS (sm_90a) =====

	.target	sm_90a

	.elftype	@"ET_EXEC"


//--------------------- .note.nv.tkinfo           --------------------------
	.section	.note.nv.tkinfo,"",@"SHT_NOTE"
	.sectionflags	@"SHF_NOTE_NV_TKINFO"
	.tkinfo
        /*0018*/ 	.word	0x00000002
        /*0030*/ 	.string	""
        /*0030*/ 	.string	"ptxas"
        /*0030*/ 	.string	"Cuda compilation tools, release 13.0, V13.0.88"
        /*0030*/ 	.string	"Build cuda_13.0.r13.0/compiler.36424714_0"
        /*0030*/ 	.string	"-arch sm_90a -m 64 "



//--------------------- .note.nv.cuinfo           --------------------------
	.section	.note.nv.cuinfo,"",@"SHT_NOTE"
	.sectionflags	@"SHF_NOTE_NV_CUINFO"
        /*0018*/ 	.short	0x0002
        /*001a*/ 	.short	0x005a
        /*001c*/ 	.short	0x0082
	.zero		2


//--------------------- .nv.info                  --------------------------
	.section	.nv.info,"",@"SHT_CUDA_INFO"
	.align	4


	//----- nvinfo : EIATTR_REGCOUNT
	.align		4
        /*0000*/ 	.byte	0x04, 0x2f
        /*0002*/ 	.short	(.L_15 - .L_14)
	.align		4
.L_14:
        /*0004*/ 	.word	index@(_ZN7cutlass13device_kernelINS_4gemm6kernel13GemmUniversalIN4cute5tupleIJiiiiEEENS1_10collective13CollectiveMmaINS1_34MainloopSm90TmaGmmaWarpSpecializedILi4ENS5_IJNS4_1CILi1EEESB_SB_EEENS1_35KernelTmaWarpSpecializedCooperativeEEENS5_IJNSA_ILi128EEESF_NSA_ILi32EEEEEEaNS5_IJlSB_lEEEaSI_NS4_8TiledMMAINS4_8MMA_AtomIJNS4_4SM904GMMA27MMA_64x128x32_S32S8S8_SS_TNEEEENS4_6LayoutINS5_IJNSA_ILi2EEESB_SB_EEENS5_IJSB_NSA_ILi0EEESS_EEEEENS5_IJNS4_10UnderscoreESV_SV_EEEEENS4_13SM90_TMA_LOADENS4_14ComposedLayoutINS4_7SwizzleILi1ELi4ELi3EEENS4_18smem_ptr_flag_bitsILi8EEENSP_INS5_IJNSA_ILi8EEESG_EEENS5_IJSG_SB_EEEEEEEvNS4_8identityESY_S18_vS19_EENS_8epilogue10collective6detail29Sm90TmaWarpSpecializedAdapterINS1C_15DefaultEpilogueIaSI_SI_NS1B_6thread17LinearCombinationIaLi1EiiLNS1G_9ScaleType4KindE0ELNS_15FloatRoundStyleE2EaEENS1_15EpilogueDefaultEEEEEvvEEEEvNT_6ParamsE)
        /*0008*/ 	.word	0x000000a8


	//----- nvinfo : EIATTR_FRAME_SIZE
	.align		4
.L_15:
        /*000c*/ 	.byte	0x04, 0x11
        /*000e*/ 	.short	(.L_17 - .L_16)
	.align		4
.L_16:
        /*0010*/ 	.word	index@(_ZN7cutlass13device_kernelINS_4gemm6kernel13GemmUniversalIN4cute5tupleIJiiiiEEENS1_10collective13CollectiveMmaINS1_34MainloopSm90TmaGmmaWarpSpecializedILi4ENS5_IJNS4_1CILi1EEESB_SB_EEENS1_35KernelTmaWarpSpecializedCooperativeEEENS5_IJNSA_ILi128EEESF_NSA_ILi32EEEEEEaNS5_IJlSB_lEEEaSI_NS4_8TiledMMAINS4_8MMA_AtomIJNS4_4SM904GMMA27MMA_64x128x32_S32S8S8_SS_TNEEEENS4_6LayoutINS5_IJNSA_ILi2EEESB_SB_EEENS5_IJSB_NSA_ILi0EEESS_EEEEENS5_IJNS4_10UnderscoreESV_SV_EEEEENS4_13SM90_TMA_LOADENS4_14ComposedLayoutINS4_7SwizzleILi1ELi4ELi3EEENS4_18smem_ptr_flag_bitsILi8EEENSP_INS5_IJNSA_ILi8EEESG_EEENS5_IJSG_SB_EEEEEEEvNS4_8identityESY_S18_vS19_EENS_8epilogue10collective6detail29Sm90TmaWarpSpecializedAdapterINS1C_15DefaultEpilogueIaSI_SI_NS1B_6thread17LinearCombinationIaLi1EiiLNS1G_9ScaleType4KindE0ELNS_15FloatRoundStyleE2EaEENS1_15EpilogueDefaultEEEEEvvEEEEvNT_6ParamsE)
        /*0014*/ 	.word	0x00000000


	//----- nvinfo : EIATTR_MIN_STACK_SIZE
	.align		4
.L_17:
        /*0018*/ 	.byte	0x04, 0x12
        /*001a*/ 	.short	(.L_19 - .L_18)
	.align		4
.L_18:
        /*001c*/ 	.word	index@(_ZN7cutlass13device_kernelINS_4gemm6kernel13GemmUniversalIN4cute5tupleIJiiiiEEENS1_10collective13CollectiveMmaINS1_34MainloopSm90TmaGmmaWarpSpecializedILi4ENS5_IJNS4_1CILi1EEESB_SB_EEENS1_35KernelTmaWarpSpecializedCooperativeEEENS5_IJNSA_ILi128EEESF_NSA_ILi32EEEEEEaNS5_IJlSB_lEEEaSI_NS4_8TiledMMAINS4_8MMA_AtomIJNS4_4SM904GMMA27MMA_64x128x32_S32S8S8_SS_TNEEEENS4_6LayoutINS5_IJNSA_ILi2EEESB_SB_EEENS5_IJSB_NSA_ILi0EEESS_EEEEENS5_IJNS4_10UnderscoreESV_SV_EEEEENS4_13SM90_TMA_LOADENS4_14ComposedLayoutINS4_7SwizzleILi1ELi4ELi3EEENS4_18smem_ptr_flag_bitsILi8EEENSP_INS5_IJNSA_ILi8EEESG_EEENS5_IJSG_SB_EEEEEEEvNS4_8identityESY_S18_vS19_EENS_8epilogue10collective6detail29Sm90TmaWarpSpecializedAdapterINS1C_15DefaultEpilogueIaSI_SI_NS1B_6thread17LinearCombinationIaLi1EiiLNS1G_9ScaleType4KindE0ELNS_15FloatRoundStyleE2EaEENS1_15EpilogueDefaultEEEEEvvEEEEvNT_6ParamsE)
        /*0020*/ 	.word	0x00000000
.L_19:


//--------------------- .nv.compat                --------------------------
	.section	.nv.compat,"",@"SHT_CUDA_COMPAT_INFO"
	.align	4
        /*0000*/ 	.byte	0x02, 0x09, 0x01, 0x00, 0x02, 0x02, 0x04, 0x00, 0x02, 0x05, 0x05, 0x00, 0x03, 0x07, 0x01, 0x01
        /*0010*/ 	.byte	0x02, 0x03, 0x01, 0x00, 0x02, 0x06, 0x01, 0x00, 0x04, 0x0b, 0x08, 0x00, 0x00, 0x00, 0x00, 0x00
        /*0020*/ 	.byte	0x00, 0x00, 0x00, 0x00


//--------------------- .nv.info._ZN7cutlass13device_kernelINS_4gemm6kernel13GemmUniversalIN4cute5tupleIJiiiiEEENS1_10collective13CollectiveMmaINS1_34MainloopSm90TmaGmmaWarpSpecializedILi4ENS5_IJNS4_1CILi1EEESB_SB_EEENS1_35KernelTmaWarpSpecializedCooperativeEEENS5_IJNSA_ILi128EEESF_NSA_ILi32EEEEEEaNS5_IJlSB_lEEEaSI_NS4_8TiledMMAINS4_8MMA_AtomIJNS4_4SM904GMMA27MMA_64x128x32_S32S8S8_SS_TNEEEENS4_6LayoutINS5_IJNSA_ILi2EEESB_SB_EEENS5_IJSB_NSA_ILi0EEESS_EEEEENS5_IJNS4_10UnderscoreESV_SV_EEEEENS4_13SM90_TMA_LOADENS4_14ComposedLayoutINS4_7SwizzleILi1ELi4ELi3EEENS4_18smem_ptr_flag_bitsILi8EEENSP_INS5_IJNSA_ILi8EEESG_EEENS5_IJSG_SB_EEEEEEEvNS4_8identityESY_S18_vS19_EENS_8epilogue10collective6detail29Sm90TmaWarpSpecializedAdapterINS1C_15DefaultEpilogueIaSI_SI_NS1B_6thread17LinearCombinationIaLi1EiiLNS1G_9ScaleType4KindE0ELNS_15FloatRoundStyleE2EaEENS1_15EpilogueDefaultEEEEEvvEEEEvNT_6ParamsE --------------------------
	.section	.nv.info._ZN7cutlass13device_kernelINS_4gemm6kernel13GemmUniversalIN4cute5tupleIJiiiiEEENS1_10collective13CollectiveMmaINS1_34MainloopSm90TmaGmmaWarpSpecializedILi4ENS5_IJNS4_1CILi1EEESB_SB_EEENS1_35KernelTmaWarpSpecializedCooperativeEEENS5_IJNSA_ILi128EEESF_NSA_ILi32EEEEEEaNS5_IJlSB_lEEEaSI_NS4_8TiledMMAINS4_8MMA_AtomIJNS4_4SM904GMMA27MMA_64x128x32_S32S8S8_SS_TNEEEENS4_6LayoutINS5_IJNSA_ILi2EEESB_SB_EEENS5_IJSB_NSA_ILi0EEESS_EEEEENS5_IJNS4_10UnderscoreESV_SV_EEEEENS4_13SM90_TMA_LOADENS4_14ComposedLayoutINS4_7SwizzleILi1ELi4ELi3EEENS4_18smem_ptr_flag_bitsILi8EEENSP_INS5_IJNSA_ILi8EEESG_EEENS5_IJSG_SB_EEEEEEEvNS4_8identityESY_S18_vS19_EENS_8epilogue10collective6detail29Sm90TmaWarpSpecializedAdapterINS1C_15DefaultEpilogueIaSI_SI_NS1B_6thread17LinearCombinationIaLi1EiiLNS1G_9ScaleType4KindE0ELNS_15FloatRoundStyleE2EaEENS1_15EpilogueDefaultEEEEEvvEEEEvNT_6ParamsE,"",@"SHT_CUDA_INFO"
	.sectionflags	@""
	.align	4


	//----- nvinfo : EIATTR_CUDA_API_VERSION
	.align		4
        /*0000*/ 	.byte	0x04, 0x37
        /*0002*/ 	.short	(.L_21 - .L_20)
.L_20:
        /*0004*/ 	.word	0x00000082


	//----- nvinfo : EIATTR_KPARAM_INFO
	.align		4
.L_21:
        /*0008*/ 	.byte	0x04, 0x17
        /*000a*/ 	.short	(.L_23 - .L_22)
.L_22:
        /*000c*/ 	.word	0x00000000
        /*0010*/ 	.short	0x0000
        /*0012*/ 	.short	0x0070
        /*0014*/ 	.byte	0x00, 0xf0, 0x01, 0x10


	//----- nvinfo : EIATTR_SPARSE_MMA_MASK
	.align		4
.L_23:
        /*0018*/ 	.byte	0x03, 0x50
        /*001a*/ 	.short	0x0000


	//----- nvinfo : EIATTR_MAXREG_COUNT
	.align		4
        /*001c*/ 	.byte	0x03, 0x1b
        /*001e*/ 	.short	0x00a8


	//----- nvinfo : EIATTR_NUM_BARRIERS
	.align		4
        /*0020*/ 	.byte	0x02, 0x4c
        /*0022*/ 	.byte	0x01
	.zero		1


	//----- nvinfo : EIATTR_EXTERNS
	.align		4
        /*0024*/ 	.byte	0x04, 0x0f
        /*0026*/ 	.short	(.L_25 - .L_24)


	//   ....[0]....
	.align		4
.L_24:
        /*0028*/ 	.word	index@(__assertfail)


	//----- nvinfo : EIATTR_MERCURY_ISA_VERSION
	.align		4
.L_25:
        /*002c*/ 	.byte	0x03, 0x5f
        /*002e*/ 	.short	0x0101


	//----- nvinfo : EIATTR_INT_WARP_WIDE_INSTR_OFFSETS
	.align		4
        /*0030*/ 	.byte	0x04, 0x31
        /*0032*/ 	.short	(.L_27 - .L_26)


	//   ....[0]....
.L_26:
        /*0034*/ 	.word	0x000003b0


	//   ....[1]....
        /*0038*/ 	.word	0x000003c0


	//   ....[2]....
        /*003c*/ 	.word	0x000004e0


	//----- nvinfo : EIATTR_COOP_GROUP_MASK_REGIDS
	.align		4
.L_27:
        /*0040*/ 	.byte	0x04, 0x29
        /*0042*/ 	.short	(.L_29 - .L_28)


	//   ....[0]....
.L_28:
        /*0044*/ 	.word	0xffffffff


	//   ....[1]....
        /*0048*/ 	.word	0xffffffff


	//   ....[2]....
        /*004c*/ 	.word	0xffffffff


	//   ....[3]....
        /*0050*/ 	.word	0xffffffff


	//   ....[4]....
        /*0054*/ 	.word	0xffffffff


	//----- nvinfo : EIATTR_COOP_GROUP_INSTR_OFFSETS
	.align		4
.L_29:
        /*0058*/ 	.byte	0x04, 0x28
        /*005a*/ 	.short	(.L_31 - .L_30)


	//   ....[0]....
.L_30:
        /*005c*/ 	.word	0x00000060


	//   ....[1]....
        /*0060*/ 	.word	0x00000070


	//   ....[2]....
        /*0064*/ 	.word	0x00000130


	//   ....[3]....
        /*0068*/ 	.word	0x000002c0


	//   ....[4]....
        /*006c*/ 	.word	0x00001160


	//----- nvinfo : EIATTR_REG_RECONFIG
	.align		4
.L_31:
        /*0070*/ 	.byte	0x01, 0x54
	.zero		2


	//----- nvinfo : EIATTR_SYSCALL_OFFSETS
	.align		4
        /*0074*/ 	.byte	0x04, 0x46
        /*0076*/ 	.short	(.L_33 - .L_32)


	//   ....[0]....
.L_32:
        /*0078*/ 	.word	0x00001350


	//----- nvinfo : EIATTR_MBARRIER_INSTR_OFFSETS
	.align		4
.L_33:
        /*007c*/ 	.byte	0x04, 0x39
        /*007e*/ 	.short	(.L_35 - .L_34)


	//   ....[0]....
.L_34:
        /*0080*/ 	.word	0x00000230
        /*0084*/ 	.word	0x000000ff
        /*0088*/ 	.word	0x00000000
        /*008c*/ 	.short	0x0100
        /*008e*/ 	.byte	0x08
	.zero		1


	//   ....[1]....
        /*0090*/ 	.word	0x00000240
        /*0094*/ 	.word	0x000000ff
        /*0098*/ 	.word	0x00000020
        /*009c*/ 	.short	0x0100
        /*009e*/ 	.byte	0x08
	.zero		1


	//   ....[2]....
        /*00a0*/ 	.word	0x00000250
        /*00a4*/ 	.word	0x000000ff
        /*00a8*/ 	.word	0x00000008
        /*00ac*/ 	.short	0x0100
        /*00ae*/ 	.byte	0x08
	.zero		1


	//   ....[3]....
        /*00b0*/ 	.word	0x00000260
        /*00b4*/ 	.word	0x000000ff
        /*00b8*/ 	.word	0x00000028
        /*00bc*/ 	.short	0x0100
        /*00be*/ 	.byte	0x08
	.zero		1


	//   ....[4]....
        /*00c0*/ 	.word	0x00000270
        /*00c4*/ 	.word	0x000000ff
        /*00c8*/ 	.word	0x00000010
        /*00cc*/ 	.short	0x0100
        /*00ce*/ 	.byte	0x08
	.zero		1


	//   ....[5]....
        /*00d0*/ 	.word	0x00000280
        /*00d4*/ 	.word	0x000000ff
        /*00d8*/ 	.word	0x00000030
        /*00dc*/ 	.short	0x0100
        /*00de*/ 	.byte	0x08
	.zero		1


	//   ....[6]....
        /*00e0*/ 	.word	0x00000290
        /*00e4*/ 	.word	0x000000ff
        /*00e8*/ 	.word	0x00000018
        /*00ec*/ 	.short	0x0100
        /*00ee*/ 	.byte	0x08
	.zero		1


	//   ....[7]....
        /*00f0*/ 	.word	0x000002a0
        /*00f4*/ 	.word	0x000000ff
        /*00f8*/ 	.word	0x00000038
        /*00fc*/ 	.short	0x0100
        /*00fe*/ 	.byte	0x08
	.zero		1


	//   ....[8]....
        /*0100*/ 	.word	0x00000560
        /*0104*/ 	.word	0x000000ff
        /*0108*/ 	.word	0x00000050
        /*010c*/ 	.short	0x0100
        /*010e*/ 	.byte	0x08
	.zero		1


	//   ....[9]....
        /*0110*/ 	.word	0x000005c0
        /*0114*/ 	.word	0x000000ff
        /*0118*/ 	.word	0x00000058
        /*011c*/ 	.short	0x0100
        /*011e*/ 	.byte	0x08
	.zero		1


	//   ....[10]....
        /*0120*/ 	.word	0x00001420
        /*0124*/ 	.word	0x00000003
        /*0128*/ 	.word	0x00000000
        /*012c*/ 	.short	0x010a
        /*012e*/ 	.byte	0x3f
	.zero		1


	//   ....[11]....
        /*0130*/ 	.word	0x00001480
        /*0134*/ 	.word	0x00000003
        /*0138*/ 	.word	0x00000000
        /*013c*/ 	.short	0x010a
        /*013e*/ 	.byte	0x3f
	.zero		1


	//   ....[12]....
        /*0140*/ 	.word	0x00001690
        /*0144*/ 	.word	0x00000005
        /*0148*/ 	.word	0x00000000
        /*014c*/ 	.short	0x010a
        /*014e*/ 	.byte	0x3f
	.zero		1


	//   ....[13]....
        /*0150*/ 	.word	0x000016d0
        /*0154*/ 	.word	0x00000005
        /*0158*/ 	.word	0x00000000
        /*015c*/ 	.short	0x010a
        /*015e*/ 	.byte	0x3f
	.zero		1


	//   ....[14]....
        /*0160*/ 	.word	0x000017c0
        /*0164*/ 	.word	0x00000004
        /*0168*/ 	.word	0x00000000
        /*016c*/ 	.short	0x0101
        /*016e*/ 	.byte	0x3f
	.zero		1


	//   ....[15]....
        /*0170*/ 	.word	0x00001960
        /*0174*/ 	.word	0x00000000
        /*0178*/ 	.word	0x00000000
        /*017c*/ 	.short	0x0101
        /*017e*/ 	.byte	0x3f
	.zero		1


	//   ....[16]....
        /*0180*/ 	.word	0x00005d10
        /*0184*/ 	.word	0x0000000e
        /*0188*/ 	.word	0x00000020
        /*018c*/ 	.short	0x010a
        /*018e*/ 	.byte	0x3f
	.zero		1


	//   ....[17]....
        /*0190*/ 	.word	0x000060b0
        /*0194*/ 	.word	0x00000005
        /*0198*/ 	.word	0x00000058
        /*019c*/ 	.short	0x0101
        /*019e*/ 	.byte	0x3f
	.zero		1


	//   ....[18]....
        /*01a0*/ 	.word	0x000067c0
        /*01a4*/ 	.word	0x00000007
        /*01a8*/ 	.word	0x00000000
        /*01ac*/ 	.short	0x010a
        /*01ae*/ 	.byte	0x3f
	.zero		1


	//   ....[19]....
        /*01b0*/ 	.word	0x00006840
        /*01b4*/ 	.word	0x00000008
        /*01b8*/ 	.word	0x00000000
        /*01bc*/ 	.short	0x010a
        /*01be*/ 	.byte	0x3f
	.zero		1


	//   ....[20]....
        /*01c0*/ 	.word	0x000068d0
        /*01c4*/ 	.word	0x0000000b
        /*01c8*/ 	.word	0x00000000
        /*01cc*/ 	.short	0x010a
        /*01ce*/ 	.byte	0x3f
	.zero		1


	//   ....[21]....
        /*01d0*/ 	.word	0x00006960
        /*01d4*/ 	.word	0x00000003
        /*01d8*/ 	.word	0x00000000
        /*01dc*/ 	.short	0x010a
        /*01de*/ 	.byte	0x3f
	.zero		1


	//   ....[22]....
        /*01e0*/ 	.word	0x000069c0
        /*01e4*/ 	.word	0x00000003
        /*01e8*/ 	.word	0x00000000
        /*01ec*/ 	.short	0x010a
        /*01ee*/ 	.byte	0x3f
	.zero		1


	//   ....[23]....
        /*01f0*/ 	.word	0x00006a10
        /*01f4*/ 	.word	0x00000005
        /*01f8*/ 	.word	0x00000000
        /*01fc*/ 	.short	0x010a
        /*01fe*/ 	.byte	0x3f
	.zero		1


	//   ....[24]....
        /*0200*/ 	.word	0x00006ae0
        /*0204*/ 	.word	0x0000000e
        /*0208*/ 	.word	0x00000020
        /*020c*/ 	.short	0x010a
        /*020e*/ 	.byte	0x3f
	.zero		1


	//   ....[25]....
        /*0210*/ 	.word	0x00006bb0
        /*0214*/ 	.word	0x00000007
        /*0218*/ 	.word	0x00000000
        /*021c*/ 	.short	0x010a
        /*021e*/ 	.byte	0x3f
	.zero		1


	//   ....[26]....
        /*0220*/ 	.word	0x00006c00
        /*0224*/ 	.word	0x00000008
        /*0228*/ 	.word	0x00000000
        /*022c*/ 	.short	0x010a
        /*022e*/ 	.byte	0x3f
	.zero		1


	//   ....[27]....
        /*0230*/ 	.word	0x00006c50
        /*0234*/ 	.word	0x0000000b
        /*0238*/ 	.word	0x00000000
        /*023c*/ 	.short	0x010a
        /*023e*/ 	.byte	0x3f
	.zero		1


	//----- nvinfo : EIATTR_NUM_MBARRIERS
	.align		4
.L_35:
        /*0240*/ 	.byte	0x03, 0x38
        /*0242*/ 	.short	0x000a


	//----- nvinfo : EIATTR_EXIT_INSTR_OFFSETS
	.align		4
        /*0244*/ 	.byte	0x04, 0x1c
        /*0246*/ 	.short	(.L_37 - .L_36)


	//   ....[0]....
.L_36:
        /*0248*/ 	.word	0x00000660


	//   ....[1]....
        /*024c*/ 	.word	0x00000f20


	//   ....[2]....
        /*0250*/ 	.word	0x000053f0


	//   ....[3]....
        /*0254*/ 	.word	0x00005a20


	//   ....[4]....
        /*0258*/ 	.word	0x000069b0


	//----- nvinfo : EIATTR_MAX_THREADS
	.align		4
.L_37:
        /*025c*/ 	.byte	0x04, 0x05
        /*025e*/ 	.short	(.L_39 - .L_38)
.L_38:
        /*0260*/ 	.word	0x00000180
        /*0264*/ 	.word	0x00000001
        /*0268*/ 	.word	0x00000001


	//----- nvinfo : EIATTR_CRS_STACK_SIZE
	.align		4
.L_39:
        /*026c*/ 	.byte	0x04, 0x1e
        /*026e*/ 	.short	(.L_41 - .L_40)
.L_40:
        /*0270*/ 	.word	0x00000000


	//----- nvinfo : EIATTR_CBANK_PARAM_SIZE
	.align		4
.L_41:
        /*0274*/ 	.byte	0x03, 0x19
        /*0276*/ 	.short	0x0470


	//----- nvinfo : EIATTR_PARAM_CBANK
	.align		4
        /*0278*/ 	.byte	0x04, 0x0a
        /*027a*/ 	.short	(.L_43 - .L_42)
	.align		4
.L_42:
        /*027c*/ 	.word	index@(.nv.constant0._ZN7cutlass13device_kernelINS_4gemm6kernel13GemmUniversalIN4cute5tupleIJiiiiEEENS1_10collective13CollectiveMmaINS1_34MainloopSm90TmaGmmaWarpSpecializedILi4ENS5_IJNS4_1CILi1EEESB_SB_EEENS1_35KernelTmaWarpSpecializedCooperativeEEENS5_IJNSA_ILi128EEESF_NSA_ILi32EEEEEEaNS5_IJlSB_lEEEaSI_NS4_8TiledMMAINS4_8MMA_AtomIJNS4_4SM904GMMA27MMA_64x128x32_S32S8S8_SS_TNEEEENS4_6LayoutINS5_IJNSA_ILi2EEESB_SB_EEENS5_IJSB_NSA_ILi0EEESS_EEEEENS5_IJNS4_10UnderscoreESV_SV_EEEEENS4_13SM90_TMA_LOADENS4_14ComposedLayoutINS4_7SwizzleILi1ELi4ELi3EEENS4_18smem_ptr_flag_bitsILi8EEENSP_INS5_IJNSA_ILi8EEESG_EEENS5_IJSG_SB_EEEEEEEvNS4_8identityESY_S18_vS19_EENS_8epilogue10collective6detail29Sm90TmaWarpSpecializedAdapterINS1C_15DefaultEpilogueIaSI_SI_NS1B_6thread17LinearCombinationIaLi1EiiLNS1G_9ScaleType4KindE0ELNS_15FloatRoundStyleE2EaEENS1_15EpilogueDefaultEEEEEvvEEEEvNT_6ParamsE)
        /*0280*/ 	.short	0x0210
        /*0282*/ 	.short	0x0470


	//----- nvinfo : EIATTR_SW_WAR
	.align		4
.L_43:
        /*0284*/ 	.byte	0x04, 0x36
        /*0286*/ 	.short	(.L_45 - .L_44)
.L_44:
        /*0288*/ 	.word	0x00000008
.L_45:


//--------------------- .nv.callgraph             --------------------------
	.section	.nv.callgraph,"",@"SHT_CUDA_CALLGRAPH"
	.align	4
	.sectionentsize	8
	.align		4
        /*0000*/ 	.word	0x00000000
	.align		4
        /*0004*/ 	.word	0xffffffff
	.align		4
        /*0008*/ 	.word	index@(_ZN7cutlass13device_kernelINS_4gemm6kernel13GemmUniversalIN4cute5tupleIJiiiiEEENS1_10collective13CollectiveMmaINS1_34MainloopSm90TmaGmmaWarpSpecializedILi4ENS5_IJNS4_1CILi1EEESB_SB_EEENS1_35KernelTmaWarpSpecializedCooperativeEEENS5_IJNSA_ILi128EEESF_NSA_ILi32EEEEEEaNS5_IJlSB_lEEEaSI_NS4_8TiledMMAINS4_8MMA_AtomIJNS4_4SM904GMMA27MMA_64x128x32_S32S8S8_SS_TNEEEENS4_6LayoutINS5_IJNSA_ILi2EEESB_SB_EEENS5_IJSB_NSA_ILi0EEESS_EEEEENS5_IJNS4_10UnderscoreESV_SV_EEEEENS4_13SM90_TMA_LOADENS4_14ComposedLayoutINS4_7SwizzleILi1ELi4ELi3EEENS4_18smem_ptr_flag_bitsILi8EEENSP_INS5_IJNSA_ILi8EEESG_EEENS5_IJSG_SB_EEEEEEEvNS4_8identityESY_S18_vS19_EENS_8epilogue10collective6detail29Sm90TmaWarpSpecializedAdapterINS1C_15DefaultEpilogueIaSI_SI_NS1B_6thread17LinearCombinationIaLi1EiiLNS1G_9ScaleType4KindE0ELNS_15FloatRoundStyleE2EaEENS1_15EpilogueDefaultEEEEEvvEEEEvNT_6ParamsE)
	.align		4
        /*000c*/ 	.word	index@(__assertfail)
	.align		4
        /*0010*/ 	.word	0x00000000
	.align		4
        /*0014*/ 	.word	0xfffffffe
	.align		4
        /*0018*/ 	.word	0x00000000
	.align		4
        /*001c*/ 	.word	0xfffffffd
	.align		4
        /*0020*/ 	.word	0x00000000
	.align		4
        /*0024*/ 	.word	0xfffffffc


//--------------------- .nv.constant4             --------------------------
	.section	.nv.constant4,"a",@progbits
	.align	8
	.align		8
.nv.constant4:
        /*0000*/ 	.dword	__assertfail
	.align		8
        /*0008*/ 	.dword	__unnamed_1
	.align		8
        /*0010*/ 	.dword	_ZN39_INTERNAL_af2dafd1_4_k_cu_e43f6d16_44694cuda3std3__45__cpo5beginE
	.align		8
        /*0018*/ 	.dword	_ZN39_INTERNAL_af2dafd1_4_k_cu_e43f6d16_44694cuda3std3__45__cpo3endE
	.align		8
        /*0020*/ 	.dword	_ZN39_INTERNAL_af2dafd1_4_k_cu_e43f6d16_44694cuda3std3__45__cpo6cbeginE
	.align		8
        /*0028*/ 	.dword	_ZN39_INTERNAL_af2dafd1_4_k_cu_e43f6d16_44694cuda3std3__45__cpo4cendE
	.align		8
        /*0030*/ 	.dword	_ZN39_INTERNAL_af2dafd1_4_k_cu_e43f6d16_44694cuda3std3__441_GLOBAL__N__af2dafd1_4_k_cu_e43f6d16_44696ignoreE
	.align		8
        /*0038*/ 	.dword	_ZN39_INTERNAL_af2dafd1_4_k_cu_e43f6d16_44694cuda3std3__419piecewise_constructE
	.align		8
        /*0040*/ 	.dword	_ZN39_INTERNAL_af2dafd1_4_k_cu_e43f6d16_44694cuda3std3__48in_placeE
	.align		8
        /*0048*/ 	.dword	_ZN39_INTERNAL_af2dafd1_4_k_cu_e43f6d16_44694cuda3std6ranges3__45__cpo4swapE
	.align		8
        /*0050*/ 	.dword	_ZN39_INTERNAL_af2dafd1_4_k_cu_e43f6d16_44694cuda3std6ranges3__45__cpo9iter_moveE
	.align		8
        /*0058*/ 	.dword	_ZN39_INTERNAL_af2dafd1_4_k_cu_e43f6d16_44694cute7productE
	.align		8
        /*0060*/ 	.dword	_ZN39_INTERNAL_af2dafd1_4_k_cu_e43f6d16_44694cute1_E
	.align		8
        /*0068*/ 	.dword	$str$22
	.align		8
        /*0070*/ 	.dword	$str$23


//--------------------- .text._ZN7cutlass13device_kernelINS_4gemm6kernel13GemmUniversalIN4cute5tupleIJiiiiEEENS1_10collective13CollectiveMmaINS1_34MainloopSm90TmaGmmaWarpSpecializedILi4ENS5_IJNS4_1CILi1EEESB_SB_EEENS1_35KernelTmaWarpSpecializedCooperativeEEENS5_IJNSA_ILi128EEESF_NSA_ILi32EEEEEEaNS5_IJlSB_lEEEaSI_NS4_8TiledMMAINS4_8MMA_AtomIJNS4_4SM904GMMA27MMA_64x128x32_S32S8S8_SS_TNEEEENS4_6LayoutINS5_IJNSA_ILi2EEESB_SB_EEENS5_IJSB_NSA_ILi0EEESS_EEEEENS5_IJNS4_10UnderscoreESV_SV_EEEEENS4_13SM90_TMA_LOADENS4_14ComposedLayoutINS4_7SwizzleILi1ELi4ELi3EEENS4_18smem_ptr_flag_bitsILi8EEENSP_INS5_IJNSA_ILi8EEESG_EEENS5_IJSG_SB_EEEEEEEvNS4_8identityESY_S18_vS19_EENS_8epilogue10collective6detail29Sm90TmaWarpSpecializedAdapterINS1C_15DefaultEpilogueIaSI_SI_NS1B_6thread17LinearCombinationIaLi1EiiLNS1G_9ScaleType4KindE0ELNS_15FloatRoundStyleE2EaEENS1_15EpilogueDefaultEEEEEvvEEEEvNT_6ParamsE --------------------------
	.section	.text._ZN7cutlass13device_kernelINS_4gemm6kernel13GemmUniversalIN4cute5tupleIJiiiiEEENS1_10collective13CollectiveMmaINS1_34MainloopSm90TmaGmmaWarpSpecializedILi4ENS5_IJNS4_1CILi1EEESB_SB_EEENS1_35KernelTmaWarpSpecializedCooperativeEEENS5_IJNSA_ILi128EEESF_NSA_ILi32EEEEEEaNS5_IJlSB_lEEEaSI_NS4_8TiledMMAINS4_8MMA_AtomIJNS4_4SM904GMMA27MMA_64x128x32_S32S8S8_SS_TNEEEENS4_6LayoutINS5_IJNSA_ILi2EEESB_SB_EEENS5_IJSB_NSA_ILi0EEESS_EEEEENS5_IJNS4_10UnderscoreESV_SV_EEEEENS4_13SM90_TMA_LOADENS4_14ComposedLayoutINS4_7SwizzleILi1ELi4ELi3EEENS4_18smem_ptr_flag_bitsILi8EEENSP_INS5_IJNSA_ILi8EEESG_EEENS5_IJSG_SB_EEEEEEEvNS4_8identityESY_S18_vS19_EENS_8epilogue10collective6detail29Sm90TmaWarpSpecializedAdapterINS1C_15DefaultEpilogueIaSI_SI_NS1B_6thread17LinearCombinationIaLi1EiiLNS1G_9ScaleType4KindE0ELNS_15FloatRoundStyleE2EaEENS1_15EpilogueDefaultEEEEEvvEEEEvNT_6ParamsE,"ax",@progbits
	.align	128
.text._ZN7cutlass13device_kernelINS_4gemm6kernel13GemmUniversalIN4cute5tupleIJiiiiEEENS1_10collective13CollectiveMmaINS1_34MainloopSm90TmaGmmaWarpSpecializedILi4ENS5_IJNS4_1CILi1EEESB_SB_EEENS1_35KernelTmaWarpSpecializedCooperativeEEENS5_IJNSA_ILi128EEESF_NSA_ILi32EEEEEEaNS5_IJlSB_lEEEaSI_NS4_8TiledMMAINS4_8MMA_AtomIJNS4_4SM904GMMA27MMA_64x128x32_S32S8S8_SS_TNEEEENS4_6LayoutINS5_IJNSA_ILi2EEESB_SB_EEENS5_IJSB_NSA_ILi0EEESS_EEEEENS5_IJNS4_10UnderscoreESV_SV_EEEEENS4_13SM90_TMA_LOADENS4_14ComposedLayoutINS4_7SwizzleILi1ELi4ELi3EEENS4_18smem_ptr_flag_bitsILi8EEENSP_INS5_IJNSA_ILi8EEESG_EEENS5_IJSG_SB_EEEEEEEvNS4_8identityESY_S18_vS19_EENS_8epilogue10collective6detail29Sm90TmaWarpSpecializedAdapterINS1C_15DefaultEpilogueIaSI_SI_NS1B_6thread17LinearCombinationIaLi1EiiLNS1G_9ScaleType4KindE0ELNS_15FloatRoundStyleE2EaEENS1_15EpilogueDefaultEEEEEvvEEEEvNT_6ParamsE:
        .type           _ZN7cutlass13device_kernelINS_4gemm6kernel13GemmUniversalIN4cute5tupleIJiiiiEEENS1_10collective13CollectiveMmaINS1_34MainloopSm90TmaGmmaWarpSpecializedILi4ENS5_IJNS4_1CILi1EEESB_SB_EEENS1_35KernelTmaWarpSpecializedCooperativeEEENS5_IJNSA_ILi128EEESF_NSA_ILi32EEEEEEaNS5_IJlSB_lEEEaSI_NS4_8TiledMMAINS4_8MMA_AtomIJNS4_4SM904GMMA27MMA_64x128x32_S32S8S8_SS_TNEEEENS4_6LayoutINS5_IJNSA_ILi2EEESB_SB_EEENS5_IJSB_NSA_ILi0EEESS_EEEEENS5_IJNS4_10UnderscoreESV_SV_EEEEENS4_13SM90_TMA_LOADENS4_14ComposedLayoutINS4_7SwizzleILi1ELi4ELi3EEENS4_18smem_ptr_flag_bitsILi8EEENSP_INS5_IJNSA_ILi8EEESG_EEENS5_IJSG_SB_EEEEEEEvNS4_8identityESY_S18_vS19_EENS_8epilogue10collective6detail29Sm90TmaWarpSpecializedAdapterINS1C_15DefaultEpilogueIaSI_SI_NS1B_6thread17LinearCombinationIaLi1EiiLNS1G_9ScaleType4KindE0ELNS_15FloatRoundStyleE2EaEENS1_15EpilogueDefaultEEEEEvvEEEEvNT_6ParamsE,@function
        .size           _ZN7cutlass13device_kernelINS_4gemm6kernel13GemmUniversalIN4cute5tupleIJiiiiEEENS1_10collective13CollectiveMmaINS1_34MainloopSm90TmaGmmaWarpSpecializedILi4ENS5_IJNS4_1CILi1EEESB_SB_EEENS1_35KernelTmaWarpSpecializedCooperativeEEENS5_IJNSA_ILi128EEESF_NSA_ILi32EEEEEEaNS5_IJlSB_lEEEaSI_NS4_8TiledMMAINS4_8MMA_AtomIJNS4_4SM904GMMA27MMA_64x128x32_S32S8S8_SS_TNEEEENS4_6LayoutINS5_IJNSA_ILi2EEESB_SB_EEENS5_IJSB_NSA_ILi0EEESS_EEEEENS5_IJNS4_10UnderscoreESV_SV_EEEEENS4_13SM90_TMA_LOADENS4_14ComposedLayoutINS4_7SwizzleILi1ELi4ELi3EEENS4_18smem_ptr_flag_bitsILi8EEENSP_INS5_IJNSA_ILi8EEESG_EEENS5_IJSG_SB_EEEEEEEvNS4_8identityESY_S18_vS19_EENS_8epilogue10collective6detail29Sm90TmaWarpSpecializedAdapterINS1C_15DefaultEpilogueIaSI_SI_NS1B_6thread17LinearCombinationIaLi1EiiLNS1G_9ScaleType4KindE0ELNS_15FloatRoundStyleE2EaEENS1_15EpilogueDefaultEEEEEvvEEEEvNT_6ParamsE,(.L_x_198 - _ZN7cutlass13device_kernelINS_4gemm6kernel13GemmUniversalIN4cute5tupleIJiiiiEEENS1_10collective13CollectiveMmaINS1_34MainloopSm90TmaGmmaWarpSpecializedILi4ENS5_IJNS4_1CILi1EEESB_SB_EEENS1_35KernelTmaWarpSpecializedCooperativeEEENS5_IJNSA_ILi128EEESF_NSA_ILi32EEEEEEaNS5_IJlSB_lEEEaSI_NS4_8TiledMMAINS4_8MMA_AtomIJNS4_4SM904GMMA27MMA_64x128x32_S32S8S8_SS_TNEEEENS4_6LayoutINS5_IJNSA_ILi2EEESB_SB_EEENS5_IJSB_NSA_ILi0EEESS_EEEEENS5_IJNS4_10UnderscoreESV_SV_EEEEENS4_13SM90_TMA_LOADENS4_14ComposedLayoutINS4_7SwizzleILi1ELi4ELi3EEENS4_18smem_ptr_flag_bitsILi8EEENSP_INS5_IJNSA_ILi8EEESG_EEENS5_IJSG_SB_EEEEEEEvNS4_8identityESY_S18_vS19_EENS_8epilogue10collective6detail29Sm90TmaWarpSpecializedAdapterINS1C_15DefaultEpilogueIaSI_SI_NS1B_6thread17LinearCombinationIaLi1EiiLNS1G_9ScaleType4KindE0ELNS_15FloatRoundStyleE2EaEENS1_15EpilogueDefaultEEEEEvvEEEEvNT_6ParamsE)
        .other          _ZN7cutlass13device_kernelINS_4gemm6kernel13GemmUniversalIN4cute5tupleIJiiiiEEENS1_10collective13CollectiveMmaINS1_34MainloopSm90TmaGmmaWarpSpecializedILi4ENS5_IJNS4_1CILi1EEESB_SB_EEENS1_35KernelTmaWarpSpecializedCooperativeEEENS5_IJNSA_ILi128EEESF_NSA_ILi32EEEEEEaNS5_IJlSB_lEEEaSI_NS4_8TiledMMAINS4_8MMA_AtomIJNS4_4SM904GMMA27MMA_64x128x32_S32S8S8_SS_TNEEEENS4_6LayoutINS5_IJNSA_ILi2EEESB_SB_EEENS5_IJSB_NSA_ILi0EEESS_EEEEENS5_IJNS4_10UnderscoreESV_SV_EEEEENS4_13SM90_TMA_LOADENS4_14ComposedLayoutINS4_7SwizzleILi1ELi4ELi3EEENS4_18smem_ptr_flag_bitsILi8EEENSP_INS5_IJNSA_ILi8EEESG_EEENS5_IJSG_SB_EEEEEEEvNS4_8identityESY_S18_vS19_EENS_8epilogue10collective6detail29Sm90TmaWarpSpecializedAdapterINS1C_15DefaultEpilogueIaSI_SI_NS1B_6thread17LinearCombinationIaLi1EiiLNS1G_9ScaleType4KindE0ELNS_15FloatRoundStyleE2EaEENS1_15EpilogueDefaultEEEEEvvEEEEvNT_6ParamsE,@"STO_CUDA_ENTRY STV_DEFAULT"
_ZN7cutlass13device_kernelINS_4gemm6kernel13GemmUniversalIN4cute5tupleIJiiiiEEENS1_10collective13CollectiveMmaINS1_34MainloopSm90TmaGmmaWarpSpecializedILi4ENS5_IJNS4_1CILi1EEESB_SB_EEENS1_35KernelTmaWarpSpecializedCooperativeEEENS5_IJNSA_ILi128EEESF_NSA_ILi32EEEEEEaNS5_IJlSB_lEEEaSI_NS4_8TiledMMAINS4_8MMA_AtomIJNS4_4SM904GMMA27MMA_64x128x32_S32S8S8_SS_TNEEEENS4_6LayoutINS5_IJNSA_ILi2EEESB_SB_EEENS5_IJSB_NSA_ILi0EEESS_EEEEENS5_IJNS4_10UnderscoreESV_SV_EEEEENS4_13SM90_TMA_LOADENS4_14ComposedLayoutINS4_7SwizzleILi1ELi4ELi3EEENS4_18smem_ptr_flag_bitsILi8EEENSP_INS5_IJNSA_ILi8EEESG_EEENS5_IJSG_SB_EEEEEEEvNS4_8identityESY_S18_vS19_EENS_8epilogue10collective6detail29Sm90TmaWarpSpecializedAdapterINS1C_15DefaultEpilogueIaSI_SI_NS1B_6thread17LinearCombinationIaLi1EiiLNS1G_9ScaleType4KindE0ELNS_15FloatRoundStyleE2EaEENS1_15EpilogueDefaultEEEEEvvEEEEvNT_6ParamsE:
[----:B------:R-:W0:Y:S01]  /*0000*/  LDC R1, c[0x0][0x28] ;  /* 0x00000a00ff017b82 */ /* 0x000e220000000800 */
[----:B------:R-:W1:Y:S01]  /*0010*/  S2R R4, SR_TID.X ;  /* 0x0000000000047919 */ /* 0x000e620000002100 */
[----:B------:R-:W-:Y:S01]  /*0020*/  ELECT P0, URZ, PT ;  /* 0x00000000003f782f */ /* 0x000fe20003800000 */
[----:B------:R-:W-:Y:S01]  /*0030*/  BSSY B0, `(.L_x_0) ;  /* 0x000000f000007945 */ /* 0x000fe20003800000 */
[--C-:B-1----:R-:W-:Y:S02]  /*0040*/  SHF.R.U32.HI R0, RZ, 0x5, R4.reuse ;  /* 0x00000005ff007819 */ /* 0x102fe40000011604 */
[----:B------:R-:W-:-:S03]  /*0050*/  SHF.R.U32.HI R14, RZ, 0x7, R4 ;  /* 0x00000007ff0e7819 */ /* 0x000fc60000011604 */
[----:B------:R-:W1:Y:S04]  /*0060*/  SHFL.IDX PT, R5, R0, RZ, 0x1f ;  /* 0x00001fff00057589 */ /* 0x000e6800000e0000 */
[----:B------:R2:W3:Y:S01]  /*0070*/  SHFL.IDX PT, R10, R14, RZ, 0x1f ;  /* 0x00001fff0e0a7589 */ /* 0x0004e200000e0000 */
[----:B-1----:R-:W-:-:S13]  /*0080*/  ISETP.NE.OR P0, PT, R5, RZ, !P0 ;  /* 0x000000ff0500720c */ /* 0x002fda0004705670 */
[----:B0-23--:R-:W-:Y:S05]  /*0090*/  @P0 BRA `(.L_x_1) ;  /* 0x0000000000200947 */ /* 0x00dfea0003800000 */
[----:B------:R-:W-:Y:S02]  /*00a0*/  ULDC.64 UR4, c[0x0][0x198] ;  /* 0x0000660000047ab9 */ /* 0x000fe40000000a00 */
[----:B------:R-:W-:Y:S02]  /*00b0*/  UIADD3 UR6, UP0, UR4, 0xf0, URZ ;  /* 0x000000f004067890 */ /* 0x000fe4000ff1e03f */
[----:B------:R-:W-:Y:S02]  /*00c0*/  UIADD3 UR4, UP1, UR4, 0x1f0, URZ ;  /* 0x000001f004047890 */ /* 0x000fe4000ff3e03f */
[----:B------:R-:W-:Y:S02]  /*00d0*/  UIADD3.X UR7, URZ, UR5, URZ, UP0, !UPT ;  /* 0x000000053f077290 */ /* 0x000fe400087fe43f */
[----:B------:R-:W-:-:S07]  /*00e0*/  UIADD3.X UR5, URZ, UR5, URZ, UP1, !UPT ;  /* 0x000000053f057290 */ /* 0x000fce0008ffe43f */
[----:B------:R0:W-:Y:S02]  /*00f0*/  UTMACCTL.PF [UR6] ;  /* 0x00000000060079b9 */ /* 0x0001e40008040000 */
[----:B------:R0:W-:Y:S02]  /*0100*/  UTMACCTL.PF [UR4] ;  /* 0x00000000040079b9 */ /* 0x0001e40008040000 */
[----:B0-----:R-:W-:Y:S01]  /*0110*/  NOP ;  /* 0x0000000000007918 */ /* 0x001fe20000000000 */
.L_x_1:
[----:B------:R-:W-:Y:S05]  /*0120*/  BSYNC B0 ;  /* 0x0000000000007941 */ /* 0x000fea0003800000 */
.L_x_0:
[----:B------:R-:W0:Y:S02]  /*0130*/  SHFL.IDX PT, R2, R0, RZ, 0x1f ;  /* 0x00001fff00027589 */ /* 0x000e2400000e0000 */
[----:B0-----:R-:W-:-:S13]  /*0140*/  ISETP.NE.AND P0, PT, R2, RZ, PT ;  /* 0x000000ff0200720c */ /* 0x001fda0003f05270 */
[----:B------:R-:W-:Y:S05]  /*0150*/  @P0 BRA `(.L_x_2) ;  /* 0x0000000000580947 */ /* 0x000fea0003800000 */
[----:B------:R-:W0:Y:S01]  /*0160*/  S2UR UR8, SR_CgaCtaId ;  /* 0x00000000000879c3 */ /* 0x000e220000008800 */
[----:B------:R-:W-:Y:S01]  /*0170*/  UMOV UR4, 0x400 ;  /* 0x0000040000047882 */ /* 0x000fe20000000000 */
[----:B------:R-:W-:Y:S01]  /*0180*/  UMOV UR5, 0x1 ;  /* 0x0000000100057882 */ /* 0x000fe20000000000 */
[----:B------:R-:W-:Y:S01]  /*0190*/  UMOV UR6, 0x100 ;  /* 0x0000010000067882 */ /* 0x000fe20000000000 */
[----:B------:R-:W-:Y:S01]  /*01a0*/  ELECT P0, URZ, PT ;  /* 0x00000000003f782f */ /* 0x000fe20003800000 */
[----:B------:R-:W-:-:S04]  /*01b0*/  UIADD3 UR6, -UR6, 0x100000, URZ ;  /* 0x0010000006067890 */ /* 0x000fc8000fffe13f */
[----:B------:R-:W-:Y:S02]  /*01c0*/  USHF.L.U32 UR7, UR6, 0xb, URZ ;  /* 0x0000000b06077899 */ /* 0x000fe4000800063f */
[----:B------:R-:W-:Y:S02]  /*01d0*/  USHF.L.U32 UR6, UR6, 0x1, URZ ;  /* 0x0000000106067899 */ /* 0x000fe4000800063f */
[----:B0-----:R-:W-:Y:S02]  /*01e0*/  ULEA UR8, UR8, UR4, 0x18 ;  /* 0x0000000408087291 */ /* 0x001fe4000f8ec03f */
[----:B------:R-:W-:-:S04]  /*01f0*/  UIADD3 UR4, -UR5, 0x100000, URZ ;  /* 0x0010000005047890 */ /* 0x000fc8000fffe13f */
[----:B------:R-:W-:Y:S02]  /*0200*/  USHF.L.U32 UR5, UR4, 0xb, URZ ;  /* 0x0000000b04057899 */ /* 0x000fe4000800063f */
[----:B------:R-:W-:Y:S01]  /*0210*/  USHF.L.U32 UR4, UR4, 0x1, URZ ;  /* 0x0000000104047899 */ /* 0x000fe2000800063f */
[----:B------:R-:W0:Y:S11]  /*0220*/  FENCE.VIEW.ASYNC.S ;  /* 0x00000000000073c6 */ /* 0x000e360000000000 */
[----:B0-----:R0:W1:Y:S01]  /*0230*/  SYNCS.EXCH.64 URZ, [UR8], UR4 ;  /* 0x00000004083f75b2 */ /* 0x0010620008000100 */
[----:B------:R0:W2:Y:S01]  /*0240*/  SYNCS.EXCH.64 URZ, [UR8+0x20], UR6 ;  /* 0x00002006083f75b2 */ /* 0x0000a20008000100 */
[----:B------:R0:W3:Y:S01]  /*0250*/  SYNCS.EXCH.64 URZ, [UR8+0x8], UR4 ;  /* 0x00000804083f75b2 */ /* 0x0000e20008000100 */
[----:B------:R0:W4:Y:S01]  /*0260*/  SYNCS.EXCH.64 URZ, [UR8+0x28], UR6 ;  /* 0x00002806083f75b2 */ /* 0x0001220008000100 */
[----:B------:R0:W0:Y:S01]  /*0270*/  SYNCS.EXCH.64 URZ, [UR8+0x10], UR4 ;  /* 0x00001004083f75b2 */ /* 0x0000220008000100 */
[----:B------:R0:W0:Y:S01]  /*0280*/  SYNCS.EXCH.64 URZ, [UR8+0x30], UR6 ;  /* 0x00003006083f75b2 */ /* 0x0000220008000100 */
[----:B------:R0:W0:Y:S01]  /*0290*/  SYNCS.EXCH.64 URZ, [UR8+0x18], UR4 ;  /* 0x00001804083f75b2 */ /* 0x0000220008000100 */
[----:B------:R0:W0:Y:S01]  /*02a0*/  SYNCS.EXCH.64 URZ, [UR8+0x38], UR6 ;  /* 0x00003806083f75b2 */ /* 0x0000220008000100 */
[----:B------:R-:W-:Y:S01]  /*02b0*/  NOP ;  /* 0x0000000000007918 */ /* 0x000fe20000000000 */
.L_x_2:
[----:B------:R-:W5:Y:S01]  /*02c0*/  SHFL.IDX PT, R0, R0, RZ, 0x1f ;  /* 0x00001fff00007589 */ /* 0x000f6200000e0000 */
[----:B------:R-:W-:Y:S01]  /*02d0*/  ELECT P0, URZ, PT ;  /* 0x00000000003f782f */ /* 0x000fe20003800000 */
[----:B------:R-:W1:Y:S01]  /*02e0*/  LDC R2, c[0x0][0x65c] ;  /* 0x00019700ff027b82 */ /* 0x000e620000000800 */
[----:B0-----:R-:W-:Y:S01]  /*02f0*/  UMOV UR4, 0x20 ;  /* 0x0000002000047882 */ /* 0x001fe20000000000 */
[----:B------:R-:W0:Y:S01]  /*0300*/  S2R R3, SR_CTAID.Y ;  /* 0x0000000000037919 */ /* 0x000e220000002600 */
[----:B------:R-:W-:Y:S01]  /*0310*/  NOP ;  /* 0x0000000000007918 */ /* 0x000fe20000000000 */
[----:B------:R-:W-:Y:S01]  /*0320*/  ISETP.NE.AND P2, PT, R10, RZ, PT ;  /* 0x000000ff0a00720c */ /* 0x000fe20003f45270 */
[----:B------:R-:W-:Y:S01]  /*0330*/  NOP ;  /* 0x0000000000007918 */ /* 0x000fe20000000000 */
[----:B------:R-:W2:Y:S01]  /*0340*/  S2R R6, SR_CTAID.X ;  /* 0x0000000000067919 */ /* 0x000ea20000002500 */
[----:B------:R-:W-:Y:S01]  /*0350*/  IMAD.MOV.U32 R7, RZ, RZ, RZ ;  /* 0x000000ffff077224 */ /* 0x000fe200078e00ff */
[----:B-----5:R-:W-:-:S02]  /*0360*/  ISETP.NE.OR P0, PT, R0, RZ, !P0 ;  /* 0x000000ff0000720c */ /* 0x020fc40004705670 */
[----:B-1----:R-:W-:-:S04]  /*0370*/  ISETP.NE.AND P3, PT, R2, 0x1, PT ;  /* 0x000000010200780c */ /* 0x002fc80003f65270 */
[----:B------:R-:W-:Y:S02]  /*0380*/  P2R R0, PR, RZ, 0x8 ;  /* 0x00000008ff007803 */ /* 0x000fe40000000000 */
[----:B------:R-:W-:-:S04]  /*0390*/  SHF.R.S32.HI R0, RZ, 0x1f, R5 ;  /* 0x0000001fff007819 */ /* 0x000fc80000011405 */
[----:B------:R-:W-:Y:S01]  /*03a0*/  LEA.HI R0, R0, R5, RZ, 0x2 ;  /* 0x0000000500007211 */ /* 0x000fe200078f10ff */
[----:B------:R-:W-:Y:S01]  /*03b0*/  VOTEU.ALL UP0, P0 ;  /* 0x00000000003f7886 */ /* 0x000fe20000000000 */
[----:B------:R-:W-:Y:S01]  /*03c0*/  VOTEU.ALL UP1, P0 ;  /* 0x00000000003f7886 */ /* 0x000fe20000020000 */
[----:B------:R-:W2:Y:S01]  /*03d0*/  @P3 LDC R17, c[0x0][0x10] ;  /* 0x00000400ff113b82 */ /* 0x000ea20000000800 */
[----:B------:R-:W-:Y:S01]  /*03e0*/  LOP3.LUT R0, R0, 0xfffffffc, RZ, 0xc0, !PT ;  /* 0xfffffffc00007812 */ /* 0x000fe200078ec0ff */
[----:B0-----:R-:W-:Y:S01]  /*03f0*/  @P3 IMAD.MOV.U32 R8, RZ, RZ, R3 ;  /* 0x000000ffff083224 */ /* 0x001fe200078e0003 */
[----:B------:R-:W-:Y:S01]  /*0400*/  @!UP0 UMOV UR6, 0x400 ;  /* 0x0000040000068882 */ /* 0x000fe20000000000 */
[----:B------:R-:W-:-:S04]  /*0410*/  @!UP0 UIADD3 UR4, -UR4, 0x100000, URZ ;  /* 0x0010000004048890 */ /* 0x000fc8000fffe13f */
[----:B------:R-:W-:Y:S02]  /*0420*/  @!UP0 USHF.L.U32 UR5, UR4, 0xb, URZ ;  /* 0x0000000b04058899 */ /* 0x000fe4000800063f */
[----:B------:R-:W-:Y:S01]  /*0430*/  @!UP0 USHF.L.U32 UR4, UR4, 0x1, URZ ;  /* 0x0000000104048899 */ /* 0x000fe2000800063f */
[----:B------:R-:W-:Y:S02]  /*0440*/  @P3 IMAD.MOV.U32 R9, RZ, RZ, RZ ;  /* 0x000000ffff093224 */ /* 0x000fe400078e00ff */
[----:B------:R-:W-:Y:S01]  /*0450*/  IMAD.IADD R0, R5, 0x1, -R0 ;  /* 0x0000000105007824 */ /* 0x000fe200078e0a00 */
[----:B------:R-:W0:Y:S01]  /*0460*/  @!UP0 S2UR UR7, SR_CgaCtaId ;  /* 0x00000000000789c3 */ /* 0x000e220000008800 */
[----:B------:R-:W-:-:S03]  /*0470*/  @P3 IMAD.MOV.U32 R5, RZ, RZ, RZ ;  /* 0x000000ffff053224 */ /* 0x000fc600078e00ff */
[----:B------:R-:W-:-:S04]  /*0480*/  ISETP.NE.AND P1, PT, R0, 0x3, PT ;  /* 0x000000030000780c */ /* 0x000fc80003f25270 */
[----:B------:R-:W1:Y:S01]  /*0490*/  @!P3 LDC R11, c[0x0][0xc] ;  /* 0x00000300ff0bbb82 */ /* 0x000e620000000800 */
[----:B--2---:R-:W-:-:S04]  /*04a0*/  @P3 IMAD.WIDE.U32 R16, R6, R17, R8 ;  /* 0x0000001106103225 */ /* 0x004fc800078e0008 */
[----:B------:R-:W-:Y:S01]  /*04b0*/  @P3 IMAD.IADD R17, R17, 0x1, R5 ;  /* 0x0000000111113824 */ /* 0x000fe200078e0205 */
[----:B------:R-:W-:Y:S01]  /*04c0*/  LOP3.LUT R5, R4, 0x7f, RZ, 0xc0, !PT ;  /* 0x0000007f04057812 */ /* 0x000fe200078ec0ff */
[----:B0-----:R-:W-:Y:S01]  /*04d0*/  @!UP0 ULEA UR8, UR7, UR6, 0x18 ;  /* 0x0000000607088291 */ /* 0x001fe2000f8ec03f */
[----:B------:R-:W-:Y:S02]  /*04e0*/  VOTEU.ALL UP0, P0 ;  /* 0x00000000003f7886 */ /* 0x000fe40000000000 */
[----:B------:R-:W-:Y:S01]  /*04f0*/  ULDC UR6, c[0x0][0xc] ;  /* 0x0000030000067ab9 */ /* 0x000fe20000000800 */
[----:B------:R-:W-:Y:S01]  /*0500*/  ISETP.EQ.OR P0, PT, R0, RZ, !P1 ;  /* 0x000000ff0000720c */ /* 0x000fe20004f02670 */
[----:B------:R-:W-:-:S03]  /*0510*/  ULDC UR7, c[0x0][0x10] ;  /* 0x0000040000077ab9 */ /* 0x000fc60000000800 */
[C---:B------:R-:W-:Y:S01]  /*0520*/  ISETP.EQ.AND P0, PT, R10.reuse, RZ, P0 ;  /* 0x000000ff0a00720c */ /* 0x040fe20000702270 */
[----:B------:R-:W-:Y:S02]  /*0530*/  VIADD R10, R10, 0xffffffff ;  /* 0xffffffff0a0a7836 */ /* 0x000fe40000000000 */
[----:B-1----:R-:W-:Y:S01]  /*0540*/  @!P3 IMAD.WIDE.U32 R8, R11, R3, R6 ;  /* 0x000000030b08b225 */ /* 0x002fe200078e0006 */
[----:B------:R-:W0:Y:S02]  /*0550*/  FENCE.VIEW.ASYNC.S ;  /* 0x00000000000073c6 */ /* 0x000e240000000000 */
[----:B0-----:R-:W3:Y:S01]  /*0560*/  @!UP0 SYNCS.EXCH.64 URZ, [UR8+0x50], UR4 ;  /* 0x00005004083f85b2 */ /* 0x001ee20008000100 */
[----:B------:R-:W-:Y:S02]  /*0570*/  SEL R18, RZ, 0x1, !P0 ;  /* 0x00000001ff127807 */ /* 0x000fe40004000000 */
[----:B------:R-:W-:Y:S01]  /*0580*/  ISETP.GE.U32.AND P1, PT, R10, 0x2, PT ;  /* 0x000000020a00780c */ /* 0x000fe20003f26070 */
[----:B------:R-:W-:-:S02]  /*0590*/  @!P3 IMAD.MOV.U32 R16, RZ, RZ, R8 ;  /* 0x000000ffff10b224 */ /* 0x000fc400078e0008 */
[----:B------:R-:W-:Y:S01]  /*05a0*/  @!P3 IMAD.MOV.U32 R17, RZ, RZ, R9 ;  /* 0x000000ffff11b224 */ /* 0x000fe200078e0009 */
[----:B------:R-:W-:Y:S01]  /*05b0*/  SEL R18, R18, 0x2, P1 ;  /* 0x0000000212127807 */ /* 0x000fe20000800000 */
[----:B------:R0:W3:Y:S01]  /*05c0*/  @!UP1 SYNCS.EXCH.64 URZ, [UR8+0x58], UR4 ;  /* 0x00005804083f95b2 */ /* 0x0000e20008000100 */
[----:B------:R-:W-:Y:S01]  /*05d0*/  NOP ;  /* 0x0000000000007918 */ /* 0x000fe20000000000 */
[----:B0-----:R-:W-:-:S03]  /*05e0*/  UIMAD.WIDE.U32 UR4, UR6, UR7, URZ ;  /* 0x00000007060472a5 */ /* 0x001fc6000f8e003f */
[----:B------:R-:W-:Y:S02]  /*05f0*/  ULDC UR6, c[0x0][0x14] ;  /* 0x0000050000067ab9 */ /* 0x000fe40000000800 */
[----:B------:R-:W-:Y:S02]  /*0600*/  UIMAD.WIDE.U32 UR36, UR4, UR6, URZ ;  /* 0x00000006042472a5 */ /* 0x000fe4000f8e003f */
[----:B------:R-:W-:-:S04]  /*0610*/  UIMAD UR42, UR5, UR6, URZ ;  /* 0x00000006052a72a4 */ /* 0x000fc8000f8e023f */
[----:B------:R-:W-:Y:S01]  /*0620*/  UIADD3 UR42, UR37, UR42, URZ ;  /* 0x0000002a252a7290 */ /* 0x000fe2000fffe03f */
[----:B---34-:R-:W-:Y:S06]  /*0630*/  BAR.SYNC.DEFER_BLOCKING 0x0 ;  /* 0x0000000000007b1d */ /* 0x018fec0000010000 */
[----:B------:R-:W-:Y:S05]  /*0640*/  @!P2 BRA `(.L_x_3) ;  /* 0x0000004c006ca947 */ /* 0x000fea0003800000 */
[----:B------:R-:W-:-:S13]  /*0650*/  ISETP.GT.U32.AND P0, PT, R10, 0x1, PT ;  /* 0x000000010a00780c */ /* 0x000fda0003f04070 */
[----:B------:R-:W-:Y:S05]  /*0660*/  @P0 EXIT ;  /* 0x000000000000094d */ /* 0x000fea0003800000 */
[----:B------:R-:W-:Y:S01]  /*0670*/  ULDC.64 UR4, c[0x0][0x650] ;  /* 0x0001940000047ab9 */ /* 0x000fe20000000a00 */
[----:B------:R-:W-:Y:S01]  /*0680*/  PRMT R0, RZ, 0x7610, R0 ;  /* 0x00007610ff007816 */ /* 0x000fe20000000000 */
[----:B------:R-:W-:Y:S01]  /*0690*/  IMAD.MOV.U32 R97, RZ, RZ, -0x1 ;  /* 0xffffffffff617424 */ /* 0x000fe200078e00ff */
[----:B------:R-:W-:Y:S01]  /*06a0*/  ISETP.GE.U32.AND P0, PT, R16, UR4, PT ;  /* 0x0000000410007c0c */ /* 0x000fe2000bf06070 */
[----:B------:R-:W-:Y:S02]  /*06b0*/  IMAD.MOV.U32 R98, RZ, RZ, -0x1 ;  /* 0xffffffffff627424 */ /* 0x000fe400078e00ff */
[----:B------:R-:W-:Y:S01]  /*06c0*/  IMAD.MOV.U32 R96, RZ, RZ, -0x1 ;  /* 0xffffffffff607424 */ /* 0x000fe200078e00ff */
[----:B------:R-:W-:-:S13]  /*06d0*/  ISETP.GE.U32.AND.EX P0, PT, R17, UR5, PT, P0 ;  /* 0x0000000511007c0c */ /* 0x000fda000bf06100 */
[----:B------:R-:W-:Y:S05]  /*06e0*/  @P0 BRA `(.L_x_4) ;  /* 0x0000000400540947 */ /* 0x000fea0003800000 */
[----:B------:R-:W0:Y:S01]  /*06f0*/  LDC.64 R20, c[0x0][0x628] ;  /* 0x00018a00ff147b82 */ /* 0x000e220000000a00 */
[----:B------:R-:W-:Y:S02]  /*0700*/  IMAD.MOV.U32 R8, RZ, RZ, R16 ;  /* 0x000000ffff087224 */ /* 0x000fe400078e0010 */
[----:B------:R-:W-:-:S05]  /*0710*/  IMAD.MOV.U32 R9, RZ, RZ, R17 ;  /* 0x000000ffff097224 */ /* 0x000fca00078e0011 */
[----:B------:R-:W1:Y:S08]  /*0720*/  LDC R0, c[0x0][0x630] ;  /* 0x00018c00ff007b82 */ /* 0x000e700000000800 */
[----:B------:R-:W2:Y:S01]  /*0730*/  LDC.64 R22, c[0x0][0x620] ;  /* 0x00018800ff167b82 */ /* 0x000ea20000000a00 */
[----:B0-----:R-:W-:-:S04]  /*0740*/  ISETP.NE.U32.AND P0, PT, R20, RZ, PT ;  /* 0x000000ff1400720c */ /* 0x001fc80003f05070 */
[----:B------:R-:W-:-:S13]  /*0750*/  ISETP.NE.AND.EX P0, PT, R21, RZ, PT, P0 ;  /* 0x000000ff1500720c */ /* 0x000fda0003f05300 */
[----:B-12---:R-:W-:Y:S05]  /*0760*/  @!P0 BRA `(.L_x_5) ;  /* 0x0000000000288947 */ /* 0x006fea0003800000 */
[----:B------:R-:W0:Y:S02]  /*0770*/  LDC R13, c[0x0][0x634] ;  /* 0x00018d00ff0d7b82 */ /* 0x000e240000000800 */
[----:B0-----:R-:W-:-:S05]  /*0780*/  IADD3 R13, P0, R16, R13, RZ ;  /* 0x0000000d100d7210 */ /* 0x001fca0007f1e0ff */
[----:B------:R-:W-:-:S04]  /*0790*/  IMAD.X R15, RZ, RZ, R17, P0 ;  /* 0x000000ffff0f7224 */ /* 0x000fc800000e0611 */
[----:B------:R-:W-:-:S04]  /*07a0*/  IMAD.WIDE.U32 R8, R15, R20, RZ ;  /* 0x000000140f087225 */ /* 0x000fc800078e00ff */
[----:B------:R-:W-:-:S04]  /*07b0*/  IMAD.WIDE.U32 R10, P0, R13, R21, R8 ;  /* 0x000000150d0a7225 */ /* 0x000fc80007800008 */
[----:B------:R-:W-:-:S04]  /*07c0*/  IMAD.WIDE.U32 R8, R13, R20, RZ ;  /* 0x000000140d087225 */ /* 0x000fc800078e00ff */
[----:B------:R-:W-:Y:S01]  /*07d0*/  IMAD.X R13, RZ, RZ, RZ, P0 ;  /* 0x000000ffff0d7224 */ /* 0x000fe200000e06ff */
[----:B------:R-:W-:Y:S01]  /*07e0*/  IADD3 RZ, P0, R9, R10, RZ ;  /* 0x0000000a09ff7210 */ /* 0x000fe20007f1e0ff */
[----:B------:R-:W-:-:S04]  /*07f0*/  IMAD.MOV.U32 R12, RZ, RZ, R11 ;  /* 0x000000ffff0c7224 */ /* 0x000fc800078e000b */
[----:B------:R-:W-:-:S08]  /*0800*/  IMAD.WIDE.U32.X R8, R15, R21, R12, P0 ;  /* 0x000000150f087225 */ /* 0x000fd000000e040c */
.L_x_5:
[-CC-:B------:R-:W-:Y:S01]  /*0810*/  SHF.R.U64 R96, R8, R0.reuse, R9.reuse ;  /* 0x0000000008607219 */ /* 0x180fe20000001209 */
[----:B------:R-:W0:Y:S01]  /*0820*/  LDC R12, c[0x0][0x618] ;  /* 0x00018600ff0c7b82 */ /* 0x000e220000000800 */
[----:B------:R-:W-:Y:S01]  /*0830*/  SHF.R.U32.HI R7, RZ, R0, R9 ;  /* 0x00000000ff077219 */ /* 0x000fe20000011609 */
[----:B------:R-:W-:Y:S01]  /*0840*/  ULDC UR4, c[0x0][0x150] ;  /* 0x0000540000047ab9 */ /* 0x000fe20000000800 */
[----:B------:R-:W-:Y:S02]  /*0850*/  IADD3 R11, P0, RZ, -R96, RZ ;  /* 0x80000060ff0b7210 */ /* 0x000fe40007f1e0ff */
[----:B------:R-:W-:-:S03]  /*0860*/  I2FP.F32.U32 R0, R6 ;  /* 0x0000000600007245 */ /* 0x000fc60000201000 */
[----:B------:R-:W1:Y:S01]  /*0870*/  LDC.64 R30, c[0x0][0x640] ;  /* 0x00019000ff1e7b82 */ /* 0x000e620000000a00 */
[----:B------:R-:W-:Y:S02]  /*0880*/  IMAD.X R13, RZ, RZ, ~R7, P0 ;  /* 0x000000ffff0d7224 */ /* 0x000fe400000e0e07 */
[----:B------:R-:W-:Y:S01]  /*0890*/  FMUL R0, R0, UR4 ;  /* 0x0000000400007c20 */ /* 0x000fe20008400000 */
[----:B------:R-:W-:Y:S01]  /*08a0*/  IMAD.WIDE.U32 R8, R11, R22, R16 ;  /* 0x000000160b087225 */ /* 0x000fe200078e0010 */
[----:B------:R-:W-:-:S03]  /*08b0*/  ULDC UR4, c[0x0][0x154] ;  /* 0x0000550000047ab9 */ /* 0x000fc60000000800 */
[----:B------:R-:W-:Y:S01]  /*08c0*/  IMAD R10, R13, R22, RZ ;  /* 0x000000160d0a7224 */ /* 0x000fe200078e02ff */
[----:B------:R-:W2:Y:S01]  /*08d0*/  LDC R7, c[0x0][0x144] ;  /* 0x00005100ff077b82 */ /* 0x000ea20000000800 */
[----:B------:R-:W3:Y:S02]  /*08e0*/  F2I.U32.TRUNC.NTZ R0, R0 ;  /* 0x0000000000007305 */ /* 0x000ee4000020f000 */
[----:B------:R-:W-:-:S04]  /*08f0*/  IMAD R11, R11, R23, R10 ;  /* 0x000000170b0b7224 */ /* 0x000fc800078e020a */
[----:B------:R-:W-:Y:S01]  /*0900*/  IMAD.IADD R9, R9, 0x1, R11 ;  /* 0x0000000109097824 */ /* 0x000fe200078e020b */
[----:B------:R-:W4:Y:S01]  /*0910*/  LDC R24, c[0x0][0x608] ;  /* 0x00018200ff187b82 */ /* 0x000f220000000800 */
[----:B------:R-:W-:-:S03]  /*0920*/  IMAD.MOV.U32 R11, RZ, RZ, -0x1 ;  /* 0xffffffffff0b7424 */ /* 0x000fc600078e00ff */
[-CC-:B0-----:R-:W-:Y:S02]  /*0930*/  SHF.R.U64 R22, R8, R12.reuse, R9.reuse ;  /* 0x0000000c08167219 */ /* 0x181fe40000001209 */
[----:B------:R-:W-:Y:S02]  /*0940*/  I2FP.F32.U32 R8, R3 ;  /* 0x0000000300087245 */ /* 0x000fe40000201000 */
[----:B------:R-:W0:Y:S01]  /*0950*/  LDC R28, c[0x0][0x658] ;  /* 0x00019600ff1c7b82 */ /* 0x000e220000000800 */
[----:B-1----:R-:W-:Y:S01]  /*0960*/  ISETP.NE.U32.AND P0, PT, R30, RZ, PT ;  /* 0x000000ff1e00720c */ /* 0x002fe20003f05070 */
[----:B---3--:R-:W-:Y:S02]  /*0970*/  IMAD.MOV R10, RZ, RZ, -R0 ;  /* 0x000000ffff0a7224 */ /* 0x008fe400078e0a00 */
[----:B------:R-:W-:Y:S01]  /*0980*/  FMUL R8, R8, UR4 ;  /* 0x0000000408087c20 */ /* 0x000fe20008400000 */
[----:B------:R-:W-:Y:S02]  /*0990*/  SHF.R.U32.HI R9, RZ, R12, R9 ;  /* 0x0000000cff097219 */ /* 0x000fe40000011609 */
[----:B------:R-:W-:Y:S01]  /*09a0*/  ISETP.NE.AND.EX P0, PT, R31, RZ, PT, P0 ;  /* 0x000000ff1f00720c */ /* 0x000fe20003f05300 */
[----:B------:R1:W3:Y:S01]  /*09b0*/  F2I.U32.TRUNC.NTZ R15, R8 ;  /* 0x00000008000f7305 */ /* 0x0002e2000020f000 */
[----:B------:R-:W1:Y:S01]  /*09c0*/  LDC R20, c[0x0][0x148] ;  /* 0x00005200ff147b82 */ /* 0x000e620000000800 */
[----:B--2---:R-:W-:-:S07]  /*09d0*/  IMAD R0, R7, R10, R6 ;  /* 0x0000000a07007224 */ /* 0x004fce00078e0206 */
[----:B------:R-:W2:Y:S01]  /*09e0*/  LDC R26, c[0x0][0x600] ;  /* 0x00018000ff1a7b82 */ /* 0x000ea20000000800 */
[-CC-:B----4-:R-:W-:Y:S02]  /*09f0*/  SHF.R.U64 R32, R22, R24.reuse, R9.reuse ;  /* 0x0000001816207219 */ /* 0x190fe40000001209 */
[----:B------:R-:W-:Y:S01]  /*0a00*/  SHF.R.U32.HI R7, RZ, R24, R9 ;  /* 0x00000018ff077219 */ /* 0x000fe20000011609 */
[----:B------:R-:W-:-:S04]  /*0a10*/  IMAD.MOV.U32 R9, RZ, RZ, 0x1 ;  /* 0x00000001ff097424 */ /* 0x000fc800078e00ff */
[----:B------:R-:W4:Y:S01]  /*0a20*/  LDC R21, c[0x0][0x648] ;  /* 0x00019200ff157b82 */ /* 0x000f220000000800 */
[-C--:B0-----:R-:W-:Y:S02]  /*0a30*/  SHF.L.U32 R6, R11, R28.reuse, RZ ;  /* 0x0000001c0b067219 */ /* 0x081fe400000006ff */
[--C-:B------:R-:W-:Y:S02]  /*0a40*/  SHF.R.U64 R24, R32, R28, R7.reuse ;  /* 0x0000001c20187219 */ /* 0x100fe40000001207 */
[----:B------:R-:W-:Y:S02]  /*0a50*/  LOP3.LUT R13, RZ, R6, RZ, 0x33, !PT ;  /* 0x00000006ff0d7212 */ /* 0x000fe400078e33ff */
[-C--:B------:R-:W-:Y:S01]  /*0a60*/  SHF.R.U32.HI R7, RZ, R28.reuse, R7 ;  /* 0x0000001cff077219 */ /* 0x080fe20000011607 */
[----:B------:R-:W0:Y:S01]  /*0a70*/  LDC R23, c[0x0][0x638] ;  /* 0x00018e00ff177b82 */ /* 0x000e220000000800 */
[----:B------:R-:W-:Y:S01]  /*0a80*/  SHF.L.U32 R12, R9, R28, RZ ;  /* 0x0000001c090c7219 */ /* 0x000fe200000006ff */
[----:B------:R-:W-:-:S06]  /*0a90*/  IMAD.MOV.U32 R6, RZ, RZ, R24 ;  /* 0x000000ffff067224 */ /* 0x000fcc00078e0018 */
[----:B------:R-:W0:Y:S01]  /*0aa0*/  LDC R97, c[0x0][0x610] ;  /* 0x00018400ff617b82 */ /* 0x000e220000000800 */
[----:B-1-3--:R-:W-:Y:S05]  /*0ab0*/  @!P0 BRA `(.L_x_6) ;  /* 0x0000000000288947 */ /* 0x00afea0003800000 */
[----:B------:R-:W1:Y:S02]  /*0ac0*/  LDC R11, c[0x0][0x64c] ;  /* 0x00019300ff0b7b82 */ /* 0x000e640000000800 */
[----:B-1----:R-:W-:-:S05]  /*0ad0*/  IADD3 R11, P0, R24, R11, RZ ;  /* 0x0000000b180b7210 */ /* 0x002fca0007f1e0ff */
        /* <DEDUP_REMOVED lines=8> */
.L_x_6:
[----:B----4-:R-:W-:Y:S01]  /*0b60*/  SHF.R.U64 R6, R6, R21, R7 ;  /* 0x0000001506067219 */ /* 0x010fe20000001207 */
[----:B--2---:R-:W-:Y:S01]  /*0b70*/  VIADD R7, R26, 0xffffffff ;  /* 0xffffffff1a077836 */ /* 0x004fe20000000000 */
[----:B------:R-:W-:Y:S01]  /*0b80*/  LOP3.LUT R13, R32, R13, RZ, 0xc0, !PT ;  /* 0x0000000d200d7212 */ /* 0x000fe200078ec0ff */
[----:B------:R-:W-:Y:S02]  /*0b90*/  IMAD.MOV R15, RZ, RZ, -R15 ;  /* 0x000000ffff0f7224 */ /* 0x000fe400078e0a0f */
[----:B------:R-:W-:Y:S02]  /*0ba0*/  IMAD.MOV R8, RZ, RZ, -R6 ;  /* 0x000000ffff087224 */ /* 0x000fe400078e0a06 */
[----:B------:R-:W-:Y:S01]  /*0bb0*/  IMAD R13, R12, R6, R13 ;  /* 0x000000060c0d7224 */ /* 0x000fe200078e020d */
[----:B------:R-:W-:Y:S01]  /*0bc0*/  LOP3.LUT R6, R22, R7, RZ, 0xc0, !PT ;  /* 0x0000000716067212 */ /* 0x000fe200078ec0ff */
[----:B------:R-:W-:Y:S02]  /*0bd0*/  @P3 IMAD R0, R20, R15, R3 ;  /* 0x0000000f14003224 */ /* 0x000fe400078e0203 */
[----:B0-----:R-:W-:-:S02]  /*0be0*/  IMAD R3, R8, R23, R24 ;  /* 0x0000001708037224 */ /* 0x001fc400078e0218 */
[----:B------:R-:W-:Y:S02]  /*0bf0*/  IMAD R97, R13, R97, R0 ;  /* 0x000000610d617224 */ /* 0x000fe400078e0200 */
[----:B------:R-:W-:Y:S02]  /*0c00*/  IMAD R6, R3, R26, R6 ;  /* 0x0000001a03067224 */ /* 0x000fe400078e0206 */
[----:B------:R-:W-:-:S03]  /*0c10*/  IMAD.MOV.U32 R0, RZ, RZ, 0x1 ;  /* 0x00000001ff007424 */ /* 0x000fc600078e00ff */
[----:B------:R-:W-:Y:S02]  /*0c20*/  SEL R98, R6, R97, !P3 ;  /* 0x0000006106627207 */ /* 0x000fe40005800000 */
[----:B------:R-:W-:-:S07]  /*0c30*/  SEL R97, R97, R6, !P3 ;  /* 0x0000000661617207 */ /* 0x000fce0005800000 */
.L_x_4:
[----:B------:R-:W-:-:S08]  /*0c40*/  NOP ;  /* 0x0000000000007918 */ /* 0x000fd00000000000 */
[----:B------:R-:W0:Y:S02]  /*0c50*/  USETMAXREG.TRY_ALLOC.CTAPOOL UP0, 0xe8 ;  /* 0x000000e8000079c8 */ /* 0x000e240008000600 */
[----:B0-----:R-:W-:-:S13]  /*0c60*/  PLOP3.LUT P0, PT, PT, PT, UP0, 0x80, 0x0 ;  /* 0x000000000000781c */ /* 0x001fda0003f0f008 */
[----:B------:R-:W-:Y:S05]  /*0c70*/  @!P0 BRA `(.L_x_4) ;  /* 0xfffffffc00f08947 */ /* 0x000fea000383ffff */
[----:B------:R-:W-:Y:S01]  /*0c80*/  ULDC.64 UR4, c[0x0][0x598] ;  /* 0x0001660000047ab9 */ /* 0x000fe20000000a00 */
[----:B------:R-:W-:Y:S01]  /*0c90*/  ULDC.64 UR38, c[0x0][0x208] ;  /* 0x0000820000267ab9 */ /* 0x000fe20000000a00 */
[----:B------:R-:W-:-:S04]  /*0ca0*/  ISETP.NE.U32.AND P0, PT, RZ, UR4, PT ;  /* 0x00000004ff007c0c */ /* 0x000fc8000bf05070 */
[----:B------:R-:W-:-:S13]  /*0cb0*/  ISETP.NE.AND.EX P0, PT, RZ, UR5, PT, P0 ;  /* 0x00000005ff007c0c */ /* 0x000fda000bf05300 */
[----:B------:R-:W-:Y:S05]  /*0cc0*/  @!P0 BRA `(.L_x_7) ;  /* 0x00000000001c8947 */ /* 0x000fea0003800000 */
[----:B------:R-:W0:Y:S02]  /*0cd0*/  LDC.64 R6, c[0x0][0x598] ;  /* 0x00016600ff067b82 */ /* 0x000e240000000a00 */
[----:B0-----:R-:W2:Y:S02]  /*0ce0*/  LDG.E.64 R6, desc[UR38][R6.64] ;  /* 0x0000002606067981 */ /* 0x001ea4000c1e1b00 */
[----:B--2---:R-:W-:-:S04]  /*0cf0*/  ISETP.NE.U32.AND P0, PT, R6, RZ, PT ;  /* 0x000000ff0600720c */ /* 0x004fc80003f05070 */
[----:B------:R-:W-:-:S13]  /*0d00*/  ISETP.NE.AND.EX P0, PT, R7, RZ, PT, P0 ;  /* 0x000000ff0700720c */ /* 0x000fda0003f05300 */
[----:B------:R-:W-:Y:S05]  /*0d10*/  @!P0 BRA `(.L_x_7) ;  /* 0x0000000000088947 */ /* 0x000fea0003800000 */
[----:B------:R0:W5:Y:S01]  /*0d20*/  LD.E R19, desc[UR38][R6.64] ;  /* 0x0000002606137980 */ /* 0x000162000c101900 */
[----:B------:R-:W-:Y:S05]  /*0d30*/  BRA `(.L_x_8) ;  /* 0x0000000000247947 */ /* 0x000fea0003800000 */
.L_x_7:
[----:B------:R-:W-:Y:S02]  /*0d40*/  ULDC.64 UR4, c[0x0][0x588] ;  /* 0x0001620000047ab9 */ /* 0x000fe40000000a00 */
[----:B------:R-:W-:-:S04]  /*0d50*/  ISETP.NE.U32.AND P0, PT, RZ, UR4, PT ;  /* 0x00000004ff007c0c */ /* 0x000fc8000bf05070 */
[----:B------:R-:W-:-:S13]  /*0d60*/  ISETP.NE.AND.EX P0, PT, RZ, UR5, PT, P0 ;  /* 0x00000005ff007c0c */ /* 0x000fda000bf05300 */
[----:B------:R-:W-:Y:S05]  /*0d70*/  @!P0 BRA `(.L_x_9) ;  /* 0x00000000000c8947 */ /* 0x000fea0003800000 */
[----:B------:R-:W0:Y:S02]  /*0d80*/  LDC.64 R6, c[0x0][0x588] ;  /* 0x00016200ff067b82 */ /* 0x000e240000000a00 */
[----:B0-----:R1:W5:Y:S01]  /*0d90*/  LDG.E R19, desc[UR38][R6.64] ;  /* 0x0000002606137981 */ /* 0x001362000c1e1900 */
[----:B------:R-:W-:Y:S05]  /*0da0*/  BRA `(.L_x_8) ;  /* 0x0000000000087947 */ /* 0x000fea0003800000 */
.L_x_9:
[----:B------:R-:W-:Y:S02]  /*0db0*/  ULDC UR4, c[0x0][0x580] ;  /* 0x0001600000047ab9 */ /* 0x000fe40000000800 */
[----:B------:R-:W-:-:S07]  /*0dc0*/  IMAD.U32 R19, RZ, RZ, UR4 ;  /* 0x00000004ff137e24 */ /* 0x000fce000f8e00ff */
.L_x_8:
[----:B------:R-:W-:Y:S02]  /*0dd0*/  ULDC.64 UR4, c[0x0][0x5a0] ;  /* 0x0001680000047ab9 */ /* 0x000fe40000000a00 */
[----:B------:R-:W-:-:S04]  /*0de0*/  ISETP.NE.U32.AND P0, PT, RZ, UR4, PT ;  /* 0x00000004ff007c0c */ /* 0x000fc8000bf05070 */
[----:B------:R-:W-:-:S13]  /*0df0*/  ISETP.NE.AND.EX P0, PT, RZ, UR5, PT, P0 ;  /* 0x00000005ff007c0c */ /* 0x000fda000bf05300 */
[----:B------:R-:W-:Y:S05]  /*0e00*/  @!P0 BRA `(.L_x_10) ;  /* 0x00000000001c8947 */ /* 0x000fea0003800000 */
[----:B01----:R-:W0:Y:S02]  /*0e10*/  LDC.64 R6, c[0x0][0x5a0] ;  /* 0x00016800ff067b82 */ /* 0x003e240000000a00 */
[----:B0-----:R-:W2:Y:S02]  /*0e20*/  LDG.E.64 R6, desc[UR38][R6.64] ;  /* 0x0000002606067981 */ /* 0x001ea4000c1e1b00 */
[----:B--2---:R-:W-:-:S04]  /*0e30*/  ISETP.NE.U32.AND P0, PT, R6, RZ, PT ;  /* 0x000000ff0600720c */ /* 0x004fc80003f05070 */
[----:B------:R-:W-:-:S13]  /*0e40*/  ISETP.NE.AND.EX P0, PT, R7, RZ, PT, P0 ;  /* 0x000000ff0700720c */ /* 0x000fda0003f05300 */
[----:B------:R-:W-:Y:S05]  /*0e50*/  @!P0 BRA `(.L_x_10) ;  /* 0x0000000000088947 */ /* 0x000fea0003800000 */
[----:B------:R0:W5:Y:S01]  /*0e60*/  LD.E R88, desc[UR38][R6.64] ;  /* 0x0000002606587980 */ /* 0x000162000c101900 */
[----:B------:R-:W-:Y:S05]  /*0e70*/  BRA `(.L_x_11) ;  /* 0x0000000000247947 */ /* 0x000fea0003800000 */
.L_x_10:
[----:B------:R-:W-:Y:S02]  /*0e80*/  ULDC.64 UR4, c[0x0][0x590] ;  /* 0x0001640000047ab9 */ /* 0x000fe40000000a00 */
[----:B------:R-:W-:-:S04]  /*0e90*/  ISETP.NE.U32.AND P0, PT, RZ, UR4, PT ;  /* 0x00000004ff007c0c */ /* 0x000fc8000bf05070 */
[----:B------:R-:W-:-:S13]  /*0ea0*/  ISETP.NE.AND.EX P0, PT, RZ, UR5, PT, P0 ;  /* 0x00000005ff007c0c */ /* 0x000fda000bf05300 */
[----:B------:R-:W-:Y:S05]  /*0eb0*/  @!P0 BRA `(.L_x_12) ;  /* 0x00000000000c8947 */ /* 0x000fea0003800000 */
[----:B------:R-:W2:Y:S02]  /*0ec0*/  LDC.64 R88, c[0x0][0x590] ;  /* 0x00016400ff587b82 */ /* 0x000ea40000000a00 */
[----:B--2---:R2:W5:Y:S01]  /*0ed0*/  LDG.E R88, desc[UR38][R88.64] ;  /* 0x0000002658587981 */ /* 0x004562000c1e1900 */
[----:B------:R-:W-:Y:S05]  /*0ee0*/  BRA `(.L_x_11) ;  /* 0x0000000000087947 */ /* 0x000fea0003800000 */
.L_x_12:
[----:B------:R-:W-:Y:S02]  /*0ef0*/  ULDC UR4, c[0x0][0x584] ;  /* 0x0001610000047ab9 */ /* 0x000fe40000000800 */
[----:B------:R-:W-:-:S07]  /*0f00*/  IMAD.U32 R88, RZ, RZ, UR4 ;  /* 0x00000004ff587e24 */ /* 0x000fce000f8e00ff */
.L_x_11:
[----:B------:R-:W-:-:S13]  /*0f10*/  LOP3.LUT P0, RZ, R0, 0xff, RZ, 0xc0, !PT ;  /* 0x000000ff00ff7812 */ /* 0x000fda000780c0ff */
[----:B------:R-:W-:Y:S05]  /*0f20*/  @!P0 EXIT ;  /* 0x000000000000894d */ /* 0x000fea0003800000 */
[----:B------:R-:W3:Y:S01]  /*0f30*/  LDC R90, c[0x0][0x658] ;  /* 0x00019600ff5a7b82 */ /* 0x000ee20000000800 */
[----:B------:R-:W-:Y:S01]  /*0f40*/  LOP3.LUT R14, R14, 0x1, RZ, 0xc0, !PT ;  /* 0x000000010e0e7812 */ /* 0x000fe200078ec0ff */
[----:B------:R-:W-:Y:S01]  /*0f50*/  ULDC.64 UR6, c[0x0][0x288] ;  /* 0x0000a20000067ab9 */ /* 0x000fe20000000a00 */
[----:B------:R-:W-:Y:S01]  /*0f60*/  SHF.R.U32.HI R0, RZ, 0x2, R4 ;  /* 0x00000002ff007819 */ /* 0x000fe20000011604 */
[----:B------:R-:W-:Y:S01]  /*0f70*/  UIADD3 UR4, UR7, 0x1f, URZ ;  /* 0x0000001f07047890 */ /* 0x000fe2000fffe03f */
[----:B------:R-:W-:Y:S01]  /*0f80*/  SHF.R.U32.HI R5, RZ, 0x1, R5 ;  /* 0x00000001ff057819 */ /* 0x000fe20000011605 */
[----:B------:R-:W-:Y:S01]  /*0f90*/  IMAD.SHL.U32 R3, R14, 0x40, RZ ;  /* 0x000000400e037824 */ /* 0x000fe200078e00ff */
[----:B------:R-:W-:Y:S01]  /*0fa0*/  LOP3.LUT R0, R0, 0x7, RZ, 0xc0, !PT ;  /* 0x0000000700007812 */ /* 0x000fe200078ec0ff */
[----:B------:R-:W-:Y:S01]  /*0fb0*/  USHF.R.S32.HI UR5, URZ, 0x1f, UR4 ;  /* 0x0000001f3f057899 */ /* 0x000fe20008011404 */
[----:B------:R-:W-:Y:S01]  /*0fc0*/  LOP3.LUT R5, R5, 0x30, RZ, 0xc0, !PT ;  /* 0x0000003005057812 */ /* 0x000fe200078ec0ff */
[----:B01----:R-:W-:Y:S01]  /*0fd0*/  IMAD.MOV.U32 R7, RZ, RZ, 0x1 ;  /* 0x00000001ff077424 */ /* 0x003fe200078e00ff */
[--C-:B------:R-:W-:Y:S01]  /*0fe0*/  LOP3.LUT R22, R3, 0x40, R0.reuse, 0xe2, !PT ;  /* 0x0000004003167812 */ /* 0x100fe200078ee200 */
[----:B------:R-:W-:Y:S01]  /*0ff0*/  ULEA.HI UR5, UR5, UR4, URZ, 0x5 ;  /* 0x0000000405057291 */ /* 0x000fe2000f8f283f */
[-C--:B------:R-:W-:Y:S01]  /*1000*/  IADD3 R3, RZ, -R5.reuse, -R0 ;  /* 0x80000005ff037210 */ /* 0x080fe20007ffe800 */
[----:B------:R-:W-:Y:S01]  /*1010*/  IMAD.U32 R6, RZ, RZ, UR6 ;  /* 0x00000006ff067e24 */ /* 0x000fe2000f8e00ff */
[----:B------:R-:W-:Y:S01]  /*1020*/  LOP3.LUT R22, R22, R5, RZ, 0xfc, !PT ;  /* 0x0000000516167212 */ /* 0x000fe200078efcff */
[----:B------:R-:W-:Y:S01]  /*1030*/  USHF.R.S32.HI UR43, URZ, 0x5, UR5 ;  /* 0x000000053f2b7899 */ /* 0x000fe20008011405 */
[----:B------:R-:W-:Y:S01]  /*1040*/  IMAD.MOV.U32 R5, RZ, RZ, -0x1 ;  /* 0xffffffffff057424 */ /* 0x000fe200078e00ff */
[----:B--2---:R-:W-:Y:S01]  /*1050*/  LOP3.LUT R89, R4, 0x3, RZ, 0xc0, !PT ;  /* 0x0000000304597812 */ /* 0x004fe200078ec0ff */
[----:B------:R-:W-:Y:S01]  /*1060*/  IMAD R3, R14, -0x40, R3 ;  /* 0xffffffc00e037824 */ /* 0x000fe200078e0203 */
[----:B------:R-:W-:Y:S01]  /*1070*/  UISETP.LT.AND UP0, UPT, UR43, 0x1, UPT ;  /* 0x000000012b00788c */ /* 0x000fe2000bf01270 */
[C---:B------:R-:W-:Y:S01]  /*1080*/  LOP3.LUT R92, R4.reuse, 0x80, RZ, 0xc0, !PT ;  /* 0x00000080045c7812 */ /* 0x040fe200078ec0ff */
[----:B------:R-:W-:Y:S01]  /*1090*/  ULDC UR4, c[0x0][0x284] ;  /* 0x0000a10000047ab9 */ /* 0x000fe20000000800 */
[----:B------:R-:W-:Y:S01]  /*10a0*/  IMAD R89, R89, -0x2, R6 ;  /* 0xfffffffe59597824 */ /* 0x000fe200078e0206 */
[-C--:B---3--:R-:W-:Y:S01]  /*10b0*/  SHF.L.U32 R5, R5, R90.reuse, RZ ;  /* 0x0000005a05057219 */ /* 0x088fe200000006ff */
[----:B------:R-:W-:Y:S01]  /*10c0*/  USEL UR44, UR43, 0x1, UP0 ;  /* 0x000000012b2c7887 */ /* 0x000fe20008000000 */
[----:B------:R-:W-:Y:S01]  /*10d0*/  SHF.L.U32 R90, R7, R90, RZ ;  /* 0x0000005a075a7219 */ /* 0x000fe200000006ff */
[----:B------:R-:W-:Y:S01]  /*10e0*/  IMAD.SHL.U32 R91, R4, 0x2, RZ ;  /* 0x00000002045b7824 */ /* 0x000fe200078e00ff */
[----:B------:R-:W-:Y:S01]  /*10f0*/  SHF.R.U32.HI R92, RZ, 0x7, R92 ;  /* 0x00000007ff5c7819 */ /* 0x000fe2000001165c */
[----:B------:R-:W-:Y:S01]  /*1100*/  VIADD R94, R3, UR4 ;  /* 0x00000004035e7c36 */ /* 0x000fe20008000000 */
[----:B------:R-:W-:Y:S01]  /*1110*/  LOP3.LUT R93, RZ, R5, RZ, 0x33, !PT ;  /* 0x00000005ff5d7212 */ /* 0x000fe200078e33ff */
[----:B------:R-:W-:Y:S01]  /*1120*/  IMAD.MOV.U32 R23, RZ, RZ, RZ ;  /* 0x000000ffff177224 */ /* 0x000fe200078e00ff */
[----:B------:R-:W-:Y:S01]  /*1130*/  UIADD3 UR44, UR43, -UR44, URZ ;  /* 0x8000002c2b2c7290 */ /* 0x000fe2000fffe03f */
[----:B------:R-:W-:Y:S01]  /*1140*/  UMOV UR40, URZ ;  /* 0x0000003f00287c82 */ /* 0x000fe20008000000 */
[----:B------:R-:W-:-:S10]  /*1150*/  UMOV UR41, URZ ;  /* 0x0000003f00297c82 */ /* 0x000fd40008000000 */
.L_x_162:
[----:B0-----:R-:W0:Y:S01]  /*1160*/  SHFL.IDX PT, R0, R92, RZ, 0x1f ;  /* 0x00001fff5c007589 */ /* 0x001e2200000e0000 */
[----:B-1----:R-:W1:Y:S01]  /*1170*/  S2UR UR7, SR_CgaCtaId ;  /* 0x00000000000779c3 */ /* 0x002e620000008800 */
[----:B------:R-:W-:Y:S01]  /*1180*/  UMOV UR6, 0x400 ;  /* 0x0000040000067882 */ /* 0x000fe20000000000 */
[----:B0-----:R-:W-:Y:S01]  /*1190*/  R2UR UR4, R0 ;  /* 0x00000000000472ca */ /* 0x001fe200000e0000 */
[----:B-1----:R-:W-:-:S12]  /*11a0*/  ULEA UR6, UR7, UR6, 0x18 ;  /* 0x0000000607067291 */ /* 0x002fd8000f8ec03f */
[----:B------:R-:W-:-:S04]  /*11b0*/  ULEA.HI UR5, UR4, UR4, URZ, 0x1 ;  /* 0x0000000404057291 */ /* 0x000fc8000f8f083f */
[----:B------:R-:W-:-:S04]  /*11c0*/  ULOP3.LUT UR5, UR5, 0x1ffffe, URZ, 0xc0, !UPT ;  /* 0x001ffffe05057892 */ /* 0x000fc8000f8ec03f */
[----:B------:R-:W-:-:S03]  /*11d0*/  UIADD3 UR5, UR4, -UR5, URZ ;  /* 0x8000000504057290 */ /* 0x000fc6000fffe03f */
[----:B------:R-:W-:Y:S01]  /*11e0*/  ULDC UR4, c[0x0][0x28c] ;  /* 0x0000a30000047ab9 */ /* 0x000fe20000000800 */
[----:B------:R-:W-:Y:S01]  /*11f0*/  ULEA UR5, UR5, UR6, 0xb ;  /* 0x0000000605057291 */ /* 0x000fe2000f8e583f */
[----:B------:R-:W-:-:S03]  /*1200*/  ISETP.LT.AND P0, PT, RZ, UR4, PT ;  /* 0x00000004ff007c0c */ /* 0x000fc6000bf01270 */
[----:B------:R-:W-:-:S04]  /*1210*/  UIADD3 UR5, UR5, 0x100, URZ ;  /* 0x0000010005057890 */ /* 0x000fc8000fffe03f */
[----:B------:R-:W-:-:S04]  /*1220*/  USHF.R.U32.HI UR5, URZ, 0x4, UR5 ;  /* 0x000000043f057899 */ /* 0x000fc80008011605 */
[----:B------:R-:W-:-:S04]  /*1230*/  ULOP3.LUT UR5, UR5, 0x3fff, URZ, 0xc0, !UPT ;  /* 0x00003fff05057892 */ /* 0x000fc8000f8ec03f */
[----:B------:R-:W-:Y:S01]  /*1240*/  ULOP3.LUT UR45, UR5, 0x10000, URZ, 0xfc, !UPT ;  /* 0x00010000052d7892 */ /* 0x000fe2000f8efc3f */
[----:B----4-:R-:W-:Y:S11]  /*1250*/  @P0 BRA `(.L_x_13) ;  /* 0x0000000000400947 */ /* 0x010ff60003800000 */
[----:B------:R-:W-:Y:S01]  /*1260*/  MOV R0, 0x0 ;  /* 0x0000000000007802 */ /* 0x000fe20000000f00 */
[----:B------:R-:W-:Y:S01]  /*1270*/  ULDC.64 UR4, c[0x4][0x68] ;  /* 0x01001a0000047ab9 */ /* 0x000fe20000000a00 */
[----:B------:R-:W-:Y:S01]  /*1280*/  ULDC.64 UR6, c[0x4][0x8] ;  /* 0x0100020000067ab9 */ /* 0x000fe20000000a00 */
[----:B------:R-:W-:Y:S01]  /*1290*/  IMAD.U32 R4, RZ, RZ, UR4 ;  /* 0x00000004ff047e24 */ /* 0x000fe2000f8e00ff */
[----:B------:R0:W1:Y:S01]  /*12a0*/  LDC.64 R14, c[0x4][R0] ;  /* 0x01000000000e7b82 */ /* 0x0000620000000a00 */
[----:B------:R-:W-:Y:S01]  /*12b0*/  IMAD.U32 R5, RZ, RZ, UR5 ;  /* 0x00000005ff057e24 */ /* 0x000fe2000f8e00ff */
[----:B------:R-:W-:Y:S01]  /*12c0*/  ULDC.64 UR4, c[0x4][0x70] ;  /* 0x01001c0000047ab9 */ /* 0x000fe20000000a00 */
[----:B------:R-:W-:Y:S02]  /*12d0*/  IMAD.U32 R10, RZ, RZ, UR6 ;  /* 0x00000006ff0a7e24 */ /* 0x000fe4000f8e00ff */
[----:B------:R-:W-:Y:S02]  /*12e0*/  IMAD.U32 R6, RZ, RZ, UR4 ;  /* 0x00000004ff067e24 */ /* 0x000fe4000f8e00ff */
[----:B------:R-:W-:-:S02]  /*12f0*/  IMAD.U32 R7, RZ, RZ, UR5 ;  /* 0x00000005ff077e24 */ /* 0x000fc4000f8e00ff */
[----:B------:R-:W-:Y:S02]  /*1300*/  IMAD.U32 R11, RZ, RZ, UR7 ;  /* 0x00000007ff0b7e24 */ /* 0x000fe4000f8e00ff */
[----:B------:R-:W-:Y:S02]  /*1310*/  IMAD.MOV.U32 R8, RZ, RZ, 0x1e1 ;  /* 0x000001e1ff087424 */ /* 0x000fe400078e00ff */
[----:B------:R-:W-:Y:S02]  /*1320*/  IMAD.MOV.U32 R12, RZ, RZ, 0x1 ;  /* 0x00000001ff0c7424 */ /* 0x000fe400078e00ff */
[----:B0-----:R-:W-:-:S07]  /*1330*/  IMAD.MOV.U32 R13, RZ, RZ, RZ ;  /* 0x000000ffff0d7224 */ /* 0x001fce00078e00ff */
[----:B------:R-:W-:-:S07]  /*1340*/  LEPC R20, `(.L_x_13) ;  /* 0x000000001014794e */ /* 0x000fce0000000000 */
[----:B-1---5:R-:W-:Y:S05]  /*1350*/  CALL.ABS.NOINC R14 ;  /* 0x000000000e007343 */ /* 0x022fea0003c00000 */
.L_x_13:
[----:B------:R-:W-:-:S04]  /*1360*/  LOP3.LUT R0, R18, 0x1, RZ, 0xfc, !PT ;  /* 0x0000000112007812 */ /* 0x000fc800078efcff */
[----:B------:R-:W-:-:S13]  /*1370*/  ISETP.NE.AND P0, PT, R0, 0x3, PT ;  /* 0x000000030000780c */ /* 0x000fda0003f05270 */
[----:B------:R-:W-:Y:S05]  /*1380*/  @!P0 BRA `(.L_x_14) ;  /* 0x0000000000048947 */ /* 0x000fea0003800000 */
[----:B------:R-:W-:Y:S01]  /*1390*/  BPT.TRAP 0x1 ;  /* 0x000000040000795c */ /* 0x000fe20000300000 */
.L_x_14:
[----:B------:R-:W0:Y:S01]  /*13a0*/  S2UR UR5, SR_CgaCtaId ;  /* 0x00000000000579c3 */ /* 0x000e220000008800 */
[----:B------:R-:W-:Y:S01]  /*13b0*/  UMOV UR4, 0x400 ;  /* 0x0000040000047882 */ /* 0x000fe20000000000 */
[----:B------:R-:W-:Y:S02]  /*13c0*/  IMAD.U32 R0, RZ, RZ, UR40 ;  /* 0x00000028ff007e24 */ /* 0x000fe4000f8e00ff */
[----:B------:R-:W-:-:S03]  /*13d0*/  IMAD.U32 R3, RZ, RZ, UR41 ;  /* 0x00000029ff037e24 */ /* 0x000fc6000f8e00ff */
[----:B------:R-:W-:Y:S01]  /*13e0*/  SHF.L.U32 R0, R0, 0x1f, RZ ;  /* 0x0000001f00007819 */ /* 0x000fe200000006ff */
[----:B0-----:R-:W-:-:S06]  /*13f0*/  ULEA UR4, UR5, UR4, 0x18 ;  /* 0x0000000405047291 */ /* 0x001fcc000f8ec03f */
[----:B------:R-:W-:-:S04]  /*1400*/  IMAD.U32 R6, RZ, RZ, UR4 ;  /* 0x00000004ff067e24 */ /* 0x000fc8000f8e00ff */
[----:B------:R-:W-:-:S04]  /*1410*/  IMAD R3, R3, 0x8, R6 ;  /* 0x0000000803037824 */ /* 0x000fc800078e0206 */
[----:B------:R0:W1:Y:S01]  /*1420*/  SYNCS.PHASECHK.TRANS64.TRYWAIT P1, [R3+URZ], R0 ;  /* 0x00000000030075a7 */ /* 0x000062000802017f */
[----:B------:R-:W-:Y:S05]  /*1430*/  @!P0 BRA `(.L_x_15) ;  /* 0x0000000000048947 */ /* 0x000fea0003800000 */
[----:B------:R-:W-:Y:S01]  /*1440*/  BPT.TRAP 0x1 ;  /* 0x000000040000795c */ /* 0x000fe20000300000 */
.L_x_15:
[----:B------:R-:W-:-:S05]  /*1450*/  IMAD.U32 R4, RZ, RZ, UR44 ;  /* 0x0000002cff047e24 */ /* 0x000fca000f8e00ff */
[----:B------:R-:W-:Y:S01]  /*1460*/  ISETP.GE.AND P2, PT, R4, 0x1, PT ;  /* 0x000000010400780c */ /* 0x000fe20003f46270 */
[----:B-1----:R-:W-:-:S12]  /*1470*/  @P1 BRA `(.L_x_16) ;  /* 0x0000000000081947 */ /* 0x002fd80003800000 */
[----:B------:R-:W1:Y:S02]  /*1480*/  SYNCS.PHASECHK.TRANS64.TRYWAIT P1, [R3+URZ], R0 ;  /* 0x00000000030075a7 */ /* 0x000e64000802017f */
[----:B-1----:R-:W-:Y:S05]  /*1490*/  @!P1 BRA `(.L_x_17) ;  /* 0x0000005400489947 */ /* 0x002fea0003800000 */
.L_x_16:
[----:B------:R-:W-:Y:S05]  /*14a0*/  WARPSYNC.ALL ;  /* 0x0000000000007948 */ /* 0x000fea0003800000 */
[----:B------:R-:W-:Y:S01]  /*14b0*/  R2UR UR4, R6 ;  /* 0x00000000060472ca */ /* 0x000fe200000e0000 */
[----:B------:R-:W-:Y:S01]  /*14c0*/  WARPGROUP.ARRIVE ;  /* 0x00000000000079c5 */ /* 0x000fe20000000000 */
[----:B------:R-:W-:Y:S01]  /*14d0*/  UMOV UR5, 0xc0000010 ;  /* 0xc000001000057882 */ /* 0x000fe20000000000 */
[----:B------:R-:W-:-:S10]  /*14e0*/  UMOV UR7, 0xc0000010 ;  /* 0xc000001000077882 */ /* 0x000fd40000000000 */
[----:B------:R-:W-:-:S04]  /*14f0*/  UIADD3 UR4, UR4, 0x4100, URZ ;  /* 0x0000410004047890 */ /* 0x000fc8000fffe03f */
[----:B------:R-:W-:-:S04]  /*1500*/  USHF.R.U32.HI UR4, URZ, 0x4, UR4 ;  /* 0x000000043f047899 */ /* 0x000fc80008011604 */
[----:B------:R-:W-:-:S04]  /*1510*/  ULOP3.LUT UR4, UR4, 0x3fff, URZ, 0xc0, !UPT ;  /* 0x00003fff04047892 */ /* 0x000fc8000f8ec03f */
[----:B------:R-:W-:Y:S02]  /*1520*/  ULOP3.LUT UR9, UR4, 0x10000, URZ, 0xfc, !UPT ;  /* 0x0001000004097892 */ /* 0x000fe4000f8efc3f */
[----:B------:R-:W-:Y:S02]  /*1530*/  ULEA UR4, UR41, UR45, 0x8 ;  /* 0x0000002d29047291 */ /* 0x000fe4000f8e403f */
[----:B------:R-:W-:-:S09]  /*1540*/  ULEA UR6, UR41, UR9, 0x8 ;  /* 0x0000000929067291 */ /* 0x000fd2000f8e403f */
[----:B------:R-:W-:Y:S03]  /*1550*/  IGMMA.64x128x32.S8.S8 R24, gdesc[UR4], RZ, !UPT, gsb0 ;  /* 0x03600000041879f1 */ /* 0x000fe6000c0410ff */
[----:B------:R-:W-:Y:S02]  /*1560*/  WARPGROUP.DEPBAR.LE gsb0, 0x0 ;  /* 0x00008000000079c5 */ /* 0x000fe40000010000 */
[----:B------:R-:W-:Y:S05]  /*1570*/  @!P2 BRA `(.L_x_18) ;  /* 0x0000000000c8a947 */ /* 0x000fea0003800000 */
[----:B------:R-:W-:Y:S01]  /*1580*/  UIADD3 UR4, UR41, 0x1, URZ ;  /* 0x0000000129047890 */ /* 0x000fe2000fffe03f */
[----:B01----:R-:W-:Y:S02]  /*1590*/  IMAD.U32 R0, RZ, RZ, UR44 ;  /* 0x0000002cff007e24 */ /* 0x003fe4000f8e00ff */
[----:B------:R-:W-:Y:S01]  /*15a0*/  IMAD.U32 R3, RZ, RZ, UR41 ;  /* 0x00000029ff037e24 */ /* 0x000fe2000f8e00ff */
[----:B------:R-:W-:-:S04]  /*15b0*/  UISETP.NE.AND UP0, UPT, UR4, 0x4, UPT ;  /* 0x000000040400788c */ /* 0x000fc8000bf05270 */
[----:B------:R-:W-:Y:S02]  /*15c0*/  USEL UR5, URZ, 0x1, UP0 ;  /* 0x000000013f057887 */ /* 0x000fe40008000000 */
[----:B------:R-:W-:Y:S02]  /*15d0*/  USEL UR8, UR4, URZ, UP0 ;  /* 0x0000003f04087287 */ /* 0x000fe40008000000 */
[----:B------:R-:W-:-:S06]  /*15e0*/  ULOP3.LUT UR5, UR40, UR5, URZ, 0x3c, !UPT ;  /* 0x0000000528057292 */ /* 0x000fcc000f8e3c3f */
[----:B------:R-:W-:-:S07]  /*15f0*/  IMAD.U32 R7, RZ, RZ, UR5 ;  /* 0x00000005ff077e24 */ /* 0x000fce000f8e00ff */
.L_x_25:
[----:B0-----:R-:W-:Y:S05]  /*1600*/  @!P0 BRA `(.L_x_19) ;  /* 0x0000000000048947 */ /* 0x001fea0003800000 */
[----:B------:R-:W-:Y:S01]  /*1610*/  BPT.TRAP 0x1 ;  /* 0x000000040000795c */ /* 0x000fe20000300000 */
.L_x_19:
[----:B------:R-:W0:Y:S01]  /*1620*/  S2UR UR5, SR_CgaCtaId ;  /* 0x00000000000579c3 */ /* 0x000e220000008800 */
[----:B------:R-:W-:Y:S01]  /*1630*/  UMOV UR4, 0x400 ;  /* 0x0000040000047882 */ /* 0x000fe20000000000 */
[----:B------:R-:W-:Y:S01]  /*1640*/  IMAD.U32 R5, RZ, RZ, UR8 ;  /* 0x00000008ff057e24 */ /* 0x000fe2000f8e00ff */
[----:B------:R-:W-:Y:S01]  /*1650*/  SHF.L.U32 R4, R7, 0x1f, RZ ;  /* 0x0000001f07047819 */ /* 0x000fe200000006ff */
[----:B0-----:R-:W-:-:S06]  /*1660*/  ULEA UR4, UR5, UR4, 0x18 ;  /* 0x0000000405047291 */ /* 0x001fcc000f8ec03f */
[----:B------:R-:W-:-:S04]  /*1670*/  IMAD.U32 R6, RZ, RZ, UR4 ;  /* 0x00000004ff067e24 */ /* 0x000fc8000f8e00ff */
[----:B------:R-:W-:-:S04]  /*1680*/  IMAD R5, R5, 0x8, R6 ;  /* 0x0000000805057824 */ /* 0x000fc800078e0206 */
[----:B------:R0:W1:Y:S01]  /*1690*/  SYNCS.PHASECHK.TRANS64.TRYWAIT P1, [R5+URZ], R4 ;  /* 0x00000004050075a7 */ /* 0x000062000802017f */
[----:B------:R-:W-:Y:S05]  /*16a0*/  @!P0 BRA `(.L_x_20) ;  /* 0x0000000000048947 */ /* 0x000fea0003800000 */
[----:B------:R-:W-:Y:S01]  /*16b0*/  BPT.TRAP 0x1 ;  /* 0x000000040000795c */ /* 0x000fe20000300000 */
.L_x_20:
[----:B-1----:R-:W-:Y:S05]  /*16c0*/  @P1 BRA `(.L_x_21) ;  /* 0x0000000000081947 */ /* 0x002fea0003800000 */
[----:B------:R-:W1:Y:S02]  /*16d0*/  SYNCS.PHASECHK.TRANS64.TRYWAIT P1, [R5+URZ], R4 ;  /* 0x00000004050075a7 */ /* 0x000e64000802017f */
[----:B-1----:R-:W-:Y:S05]  /*16e0*/  @!P1 BRA `(.L_x_22) ;  /* 0x0000005000c89947 */ /* 0x002fea0003800000 */
.L_x_21:
[----:B------:R-:W-:Y:S01]  /*16f0*/  ULEA UR4, UR8, UR45, 0x8 ;  /* 0x0000002d08047291 */ /* 0x000fe2000f8e403f */
[----:B------:R-:W-:Y:S01]  /*1700*/  WARPGROUP.ARRIVE ;  /* 0x00000000000079c5 */ /* 0x000fe20000000000 */
[----:B------:R-:W-:Y:S01]  /*1710*/  ULEA UR6, UR8, UR9, 0x8 ;  /* 0x0000000908067291 */ /* 0x000fe2000f8e403f */
[----:B------:R-:W-:Y:S01]  /*1720*/  UMOV UR5, 0xc0000010 ;  /* 0xc000001000057882 */ /* 0x000fe20000000000 */
[----:B------:R-:W-:-:S07]  /*1730*/  UMOV UR7, 0xc0000010 ;  /* 0xc000001000077882 */ /* 0x000fce0000000000 */
[----:B------:R-:W-:Y:S03]  /*1740*/  IGMMA.64x128x32.S8.S8 R24, gdesc[UR4], R24, gsb0 ;  /* 0x03600000041879f1 */ /* 0x000fe60008041018 */
[----:B------:R-:W-:Y:S02]  /*1750*/  WARPGROUP.DEPBAR.LE gsb0, 0x0 ;  /* 0x00008000000079c5 */ /* 0x000fe40000010000 */
[----:B------:R-:W-:Y:S05]  /*1760*/  @!P0 BRA `(.L_x_23) ;  /* 0x0000000000048947 */ /* 0x000fea0003800000 */
[----:B------:R-:W-:Y:S01]  /*1770*/  BPT.TRAP 0x1 ;  /* 0x000000040000795c */ /* 0x000fe20000300000 */
.L_x_23:
[----:B01----:R-:W-:Y:S01]  /*1780*/  IMAD R4, R3, 0x8, R6 ;  /* 0x0000000803047824 */ /* 0x003fe200078e0206 */
[----:B------:R-:W-:-:S03]  /*1790*/  ISETP.GT.U32.AND P1, PT, R18, 0x1, PT ;  /* 0x000000011200780c */ /* 0x000fc60003f24070 */
[----:B------:R-:W-:-:S05]  /*17a0*/  VIADD R4, R4, 0x20 ;  /* 0x0000002004047836 */ /* 0x000fca0000000000 */
[----:B------:R-:W-:-:S04]  /*17b0*/  PRMT R4, RZ, 0x654, R4 ;  /* 0x00000654ff047816 */ /* 0x000fc80000000004 */
[----:B------:R0:W-:Y:S01]  /*17c0*/  SYNCS.ARRIVE.TRANS64.RED.A1T0 RZ, [R4+URZ], RZ ;  /* 0x000000ff04ff79a7 */ /* 0x0001e2000810043f */
[----:B------:R-:W-:Y:S05]  /*17d0*/  @P1 BRA `(.L_x_24) ;  /* 0x0000000000041947 */ /* 0x000fea0003800000 */
[----:B------:R-:W-:Y:S01]  /*17e0*/  BPT.TRAP 0x1 ;  /* 0x000000040000795c */ /* 0x000fe20000300000 */
.L_x_24:
[----:B------:R-:W-:Y:S01]  /*17f0*/  UIADD3 UR8, UR8, 0x1, URZ ;  /* 0x0000000108087890 */ /* 0x000fe2000fffe03f */
[C---:B------:R-:W-:Y:S01]  /*1800*/  ISETP.GT.AND P2, PT, R0.reuse, 0x1, PT ;  /* 0x000000010000780c */ /* 0x040fe20003f44270 */
[----:B------:R-:W-:Y:S02]  /*1810*/  VIADD R3, R3, 0x1 ;  /* 0x0000000103037836 */ /* 0x000fe40000000000 */
[----:B------:R-:W-:Y:S01]  /*1820*/  UISETP.NE.AND UP0, UPT, UR8, 0x4, UPT ;  /* 0x000000040800788c */ /* 0x000fe2000bf05270 */
[----:B------:R-:W-:Y:S02]  /*1830*/  VIADD R0, R0, 0xffffffff ;  /* 0xffffffff00007836 */ /* 0x000fe40000000000 */
[C---:B------:R-:W-:Y:S01]  /*1840*/  ISETP.NE.AND P1, PT, R3.reuse, 0x4, PT ;  /* 0x000000040300780c */ /* 0x040fe20003f25270 */
[----:B------:R-:W-:Y:S02]  /*1850*/  USEL UR4, URZ, 0x1, UP0 ;  /* 0x000000013f047887 */ /* 0x000fe40008000000 */
[----:B------:R-:W-:Y:S01]  /*1860*/  USEL UR8, UR8, URZ, UP0 ;  /* 0x0000003f08087287 */ /* 0x000fe20008000000 */
[----:B------:R-:W-:-:S03]  /*1870*/  SEL R3, R3, RZ, P1 ;  /* 0x000000ff03037207 */ /* 0x000fc60000800000 */
[----:B------:R-:W-:Y:S01]  /*1880*/  LOP3.LUT R7, R7, UR4, RZ, 0x3c, !PT ;  /* 0x0000000407077c12 */ /* 0x000fe2000f8e3cff */
[----:B------:R-:W-:Y:S07]  /*1890*/  @P2 BRA `(.L_x_25) ;  /* 0xfffffffc00582947 */ /* 0x000fee000383ffff */
.L_x_18:
[----:B01----:R-:W0:Y:S02]  /*18a0*/  LDC R0, c[0x0][0x28c] ;  /* 0x0000a300ff007b82 */ /* 0x003e240000000800 */
[----:B0-----:R-:W-:-:S13]  /*18b0*/  ISETP.GE.AND P1, PT, R0, 0x1, PT ;  /* 0x000000010000780c */ /* 0x001fda0003f26270 */
[----:B------:R-:W-:Y:S05]  /*18c0*/  @!P1 BRA `(.L_x_26) ;  /* 0x0000000000309947 */ /* 0x000fea0003800000 */
[----:B------:R-:W-:Y:S05]  /*18d0*/  @!P0 BRA `(.L_x_27) ;  /* 0x0000000000048947 */ /* 0x000fea0003800000 */
[----:B------:R-:W-:Y:S01]  /*18e0*/  BPT.TRAP 0x1 ;  /* 0x000000040000795c */ /* 0x000fe20000300000 */
.L_x_27:
[----:B------:R-:W-:Y:S01]  /*18f0*/  UIADD3 UR4, UR44, UR41, URZ ;  /* 0x000000292c047290 */ /* 0x000fe2000fffe03f */
[----:B------:R-:W-:-:S03]  /*1900*/  ISETP.GT.U32.AND P0, PT, R18, 0x1, PT ;  /* 0x000000011200780c */ /* 0x000fc60003f04070 */
[----:B------:R-:W-:-:S04]  /*1910*/  USHF.L.U32 UR4, UR4, 0x3, URZ ;  /* 0x0000000304047899 */ /* 0x000fc8000800063f */
[----:B------:R-:W-:-:S06]  /*1920*/  ULOP3.LUT UR4, UR4, 0x18, URZ, 0xc0, !UPT ;  /* 0x0000001804047892 */ /* 0x000fcc000f8ec03f */
[----:B------:R-:W-:-:S05]  /*1930*/  IMAD.U32 R3, RZ, RZ, UR4 ;  /* 0x00000004ff037e24 */ /* 0x000fca000f8e00ff */
[----:B------:R-:W-:-:S04]  /*1940*/  IADD3 R0, R6, 0x20, R3 ;  /* 0x0000002006007810 */ /* 0x000fc80007ffe003 */
[----:B------:R-:W-:-:S04]  /*1950*/  PRMT R0, RZ, 0x654, R0 ;  /* 0x00000654ff007816 */ /* 0x000fc80000000000 */
[----:B------:R0:W-:Y:S01]  /*1960*/  SYNCS.ARRIVE.TRANS64.RED.A1T0 RZ, [R0+URZ], RZ ;  /* 0x000000ff00ff79a7 */ /* 0x0001e2000810043f */
[----:B------:R-:W-:Y:S05]  /*1970*/  @P0 BRA `(.L_x_26) ;  /* 0x0000000000040947 */ /* 0x000fea0003800000 */
[----:B------:R-:W-:Y:S01]  /*1980*/  BPT.TRAP 0x1 ;  /* 0x000000040000795c */ /* 0x000fe20000300000 */
.L_x_26:
[----:B------:R-:W-:Y:S01]  /*1990*/  UIADD3 UR41, UR43, UR41, URZ ;  /* 0x000000292b297290 */ /* 0x000fe2000fffe03f */
[----:B------:R-:W-:Y:S01]  /*19a0*/  IMAD.SHL.U32 R98, R98, 0x80, RZ ;  /* 0x0000008062627824 */ /* 0x000fe200078e00ff */
[----:B------:R-:W-:Y:S01]  /*19b0*/  ULDC UR5, c[0x0][0x288] ;  /* 0x0000a20000057ab9 */ /* 0x000fe20000000800 */
[----:B------:R-:W-:Y:S01]  /*19c0*/  IMAD.SHL.U32 R3, R97, 0x80, RZ ;  /* 0x0000008061037824 */ /* 0x000fe200078e00ff */
[----:B------:R-:W-:Y:S01]  /*19d0*/  USHF.R.U32.HI UR4, URZ, 0x2, UR41 ;  /* 0x000000023f047899 */ /* 0x000fe20008011629 */
[----:B------:R-:W-:Y:S01]  /*19e0*/  SHF.R.S32.HI R12, RZ, 0x1f, R96 ;  /* 0x0000001fff0c7819 */ /* 0x000fe20000011460 */
[----:B------:R-:W-:Y:S01]  /*19f0*/  ULDC UR8, c[0x0][0x284] ;  /* 0x0000a10000087ab9 */ /* 0x000fe20000000800 */
[C---:B------:R-:W-:Y:S01]  /*1a00*/  ISETP.GE.AND P0, PT, R98.reuse, UR5, PT ;  /* 0x0000000562007c0c */ /* 0x040fe2000bf06270 */
[----:B------:R-:W-:Y:S01]  /*1a10*/  ULOP3.LUT UR4, UR4, 0x1, URZ, 0xc0, !UPT ;  /* 0x0000000104047892 */ /* 0x000fe2000f8ec03f */
[----:B------:R-:W-:Y:S01]  /*1a20*/  LOP3.LUT R8, R98, 0x6, R91, 0xf8, !PT ;  /* 0x0000000662087812 */ /* 0x000fe200078ef85b */
[----:B------:R-:W-:Y:S01]  /*1a30*/  UISETP.GT.U32.AND UP1, UPT, UR41, 0x3, UPT ;  /* 0x000000032900788c */ /* 0x000fe2000bf24070 */
[----:B------:R-:W-:Y:S01]  /*1a40*/  ISETP.GE.OR P0, PT, R3, UR8, P0 ;  /* 0x0000000803007c0c */ /* 0x000fe20008706670 */
[----:B------:R-:W-:Y:S01]  /*1a50*/  UISETP.NE.U32.AND UP0, UPT, UR4, 0x1, UPT ;  /* 0x000000010400788c */ /* 0x000fe2000bf05070 */
[--C-:B------:R-:W-:Y:S01]  /*1a60*/  SHF.R.S32.HI R9, RZ, 0x1f, R8.reuse ;  /* 0x0000001fff097819 */ /* 0x100fe20000011408 */
[----:B------:R-:W-:Y:S01]  /*1a70*/  ULDC.64 UR6, c[0x0][0x5d0] ;  /* 0x0001740000067ab9 */ /* 0x000fe20000000a00 */
[----:B------:R-:W-:Y:S01]  /*1a80*/  UISETP.LT.U32.AND UP1, UPT, UR43, 0x4, UP1 ;  /* 0x000000042b00788c */ /* 0x000fe20008f21070 */
[----:B------:R-:W-:Y:S01]  /*1a90*/  IMAD R5, R12, UR6, RZ ;  /* 0x000000060c057c24 */ /* 0x000fe2000f8e02ff */
[----:B------:R-:W-:Y:S01]  /*1aa0*/  UISETP.GT.U32.AND UP0, UPT, UR43, 0x3, !UP0 ;  /* 0x000000032b00788c */ /* 0x000fe2000c704070 */
[----:B0-----:R-:W-:Y:S01]  /*1ab0*/  IMAD.MOV.U32 R0, RZ, RZ, -0x1 ;  /* 0xffffffffff007424 */ /* 0x001fe200078e00ff */
[----:B------:R-:W-:Y:S01]  /*1ac0*/  USEL UR5, URZ, 0x1, !UP1 ;  /* 0x000000013f057887 */ /* 0x000fe2000c800000 */
[C---:B------:R-:W-:Y:S01]  /*1ad0*/  IMAD R7, R96.reuse, UR7, R5 ;  /* 0x0000000760077c24 */ /* 0x040fe2000f8e0205 */
[----:B------:R-:W-:Y:S01]  /*1ae0*/  USEL UR4, URZ, 0x1, !UP0 ;  /* 0x000000013f047887 */ /* 0x000fe2000c000000 */
[----:B------:R-:W-:Y:S01]  /*1af0*/  IMAD.WIDE.U32 R4, R96, UR6, R8 ;  /* 0x0000000660047c25 */ /* 0x000fe2000f8e0008 */
[----:B------:R-:W-:-:S02]  /*1b00*/  ULOP3.LUT UR41, UR41, 0x3, URZ, 0xc0, !UPT ;  /* 0x0000000329297892 */ /* 0x000fc4000f8ec03f */
[----:B------:R-:W-:Y:S01]  /*1b10*/  ULOP3.LUT UR40, UR4, UR40, UR5, 0x96, !UPT ;  /* 0x0000002804287292 */ /* 0x000fe2000f8e9605 */
[----:B------:R-:W-:Y:S01]  /*1b20*/  IMAD.IADD R5, R5, 0x1, R7 ;  /* 0x0000000105057824 */ /* 0x000fe200078e0207 */
[----:B------:R-:W-:Y:S10]  /*1b30*/  @P0 BRA `(.L_x_28) ;  /* 0x0000003000ac0947 */ /* 0x000ff40003800000 */
[----:B------:R-:W0:Y:S01]  /*1b40*/  LDC.64 R10, c[0x0][0x5c8] ;  /* 0x00017200ff0a7b82 */ /* 0x000e220000000a00 */
[----:B------:R-:W-:Y:S01]  /*1b50*/  IMAD.WIDE R14, R97, 0x80, R22 ;  /* 0x00000080610e7825 */ /* 0x000fe200078e0216 */
[----:B------:R-:W-:Y:S01]  /*1b60*/  ULDC.64 UR4, c[0x0][0x5c0] ;  /* 0x0001700000047ab9 */ /* 0x000fe20000000a00 */
[----:B------:R-:W-:Y:S02]  /*1b70*/  BSSY B0, `(.L_x_28) ;  /* 0x0000327000007945 */ /* 0x000fe40003800000 */
[----:B------:R-:W-:Y:S02]  /*1b80*/  IMAD.IADD R102, R94, 0x1, -R3 ;  /* 0x000000015e667824 */ /* 0x000fe400078e0a03 */
[----:B------:R-:W-:Y:S02]  /*1b90*/  IMAD.IADD R3, R89, 0x1, -R98 ;  /* 0x0000000159037824 */ /* 0x000fe400078e0a62 */
[-C--:B0-----:R-:W-:Y:S02]  /*1ba0*/  IMAD R6, R15, R10.reuse, RZ ;  /* 0x0000000a0f067224 */ /* 0x081fe400078e02ff */
[----:B------:R-:W-:-:S04]  /*1bb0*/  IMAD.WIDE.U32 R4, R14, R10, R4 ;  /* 0x0000000a0e047225 */ /* 0x000fc800078e0004 */
[----:B------:R-:W-:Y:S01]  /*1bc0*/  IMAD R7, R14, R11, R6 ;  /* 0x0000000b0e077224 */ /* 0x000fe200078e0206 */
[----:B------:R-:W-:-:S03]  /*1bd0*/  IADD3 R4, P0, R4, UR4, RZ ;  /* 0x0000000404047c10 */ /* 0x000fc6000ff1e0ff */
[----:B------:R-:W-:Y:S01]  /*1be0*/  IMAD.IADD R7, R5, 0x1, R7 ;  /* 0x0000000105077824 */ /* 0x000fe200078e0207 */
[----:B------:R-:W-:-:S04]  /*1bf0*/  LEA R6, P1, R10, R4, 0x3 ;  /* 0x000000040a067211 */ /* 0x000fc800078218ff */
[----:B------:R-:W-:Y:S02]  /*1c00*/  IADD3.X R5, R7, UR5, RZ, P0, !PT ;  /* 0x0000000507057c10 */ /* 0x000fe400087fe4ff */
[----:B-----5:R-:W-:Y:S02]  /*1c10*/  ISETP.NE.AND P0, PT, R88, RZ, PT ;  /* 0x000000ff5800720c */ /* 0x020fe40003f05270 */
[----:B------:R-:W-:-:S11]  /*1c20*/  LEA.HI.X R7, R10, R5, R11, 0x3, P1 ;  /* 0x000000050a077211 */ /* 0x000fd600008f1c0b */
[----:B------:R-:W-:Y:S05]  /*1c30*/  @!P0 BRA `(.L_x_29) ;  /* 0x0000002400608947 */ /* 0x000fea0003800000 */
[----:B------:R-:W0:Y:S01]  /*1c40*/  LDC.64 R98, c[0x0][0x5b0] ;  /* 0x00016c00ff627b82 */ /* 0x000e220000000a00 */
[----:B------:R-:W-:Y:S01]  /*1c50*/  ULDC.64 UR4, c[0x0][0x5b8] ;  /* 0x00016e0000047ab9 */ /* 0x000fe20000000a00 */
[----:B------:R-:W-:Y:S01]  /*1c60*/  ISETP.GE.AND P1, PT, R102, 0x1, PT ;  /* 0x000000016600780c */ /* 0x000fe20003f26270 */
[----:B------:R-:W-:Y:S01]  /*1c70*/  IMAD R11, R12, UR4, RZ ;  /* 0x000000040c0b7c24 */ /* 0x000fe2000f8e02ff */
[----:B------:R-:W-:Y:S01]  /*1c80*/  BSSY B1, `(.L_x_30) ;  /* 0x000000e000017945 */ /* 0x000fe20003800000 */
[C---:B------:R-:W-:Y:S01]  /*1c90*/  IMAD.WIDE.U32 R20, R96.reuse, UR4, R8 ;  /* 0x0000000460147c25 */ /* 0x040fe2000f8e0008 */
[----:B------:R-:W-:Y:S02]  /*1ca0*/  ISETP.LT.OR P5, PT, R3, 0x1, !P1 ;  /* 0x000000010300780c */ /* 0x000fe40004fa1670 */
[----:B------:R-:W1:Y:S01]  /*1cb0*/  LDC.64 R100, c[0x0][0x5a8] ;  /* 0x00016a00ff647b82 */ /* 0x000e620000000a00 */
[----:B------:R-:W-:Y:S02]  /*1cc0*/  IMAD R11, R96, UR5, R11 ;  /* 0x00000005600b7c24 */ /* 0x000fe4000f8e020b */
[----:B------:R-:W-:-:S02]  /*1cd0*/  IMAD.MOV.U32 R12, RZ, RZ, R20 ;  /* 0x000000ffff0c7224 */ /* 0x000fc400078e0014 */
[----:B------:R-:W-:Y:S02]  /*1ce0*/  IMAD.IADD R13, R21, 0x1, R11 ;  /* 0x00000001150d7824 */ /* 0x000fe400078e020b */
[-C--:B0-----:R-:W-:Y:S02]  /*1cf0*/  IMAD R10, R15, R98.reuse, RZ ;  /* 0x000000620f0a7224 */ /* 0x081fe400078e02ff */
[----:B------:R-:W-:-:S04]  /*1d00*/  IMAD.WIDE.U32 R8, R14, R98, R12 ;  /* 0x000000620e087225 */ /* 0x000fc800078e000c */
[----:B------:R-:W-:Y:S01]  /*1d10*/  IMAD R97, R14, R99, R10 ;  /* 0x000000630e617224 */ /* 0x000fe200078e020a */
[----:B-1----:R-:W-:-:S04]  /*1d20*/  IADD3 R8, P0, R8, R100, RZ ;  /* 0x0000006408087210 */ /* 0x002fc80007f1e0ff */
[----:B------:R-:W-:Y:S01]  /*1d30*/  IADD3.X R9, R101, R9, R97, P0, !PT ;  /* 0x0000000965097210 */ /* 0x000fe200007fe461 */
[----:B------:R-:W-:Y:S08]  /*1d40*/  @P5 BRA `(.L_x_31) ;  /* 0x0000000000045947 */ /* 0x000ff00003800000 */
[----:B------:R0:W5:Y:S02]  /*1d50*/  LDG.E.U8 R95, desc[UR38][R8.64] ;  /* 0x00000026085f7981 */ /* 0x000164000c1e1100 */
.L_x_31:
[----:B------:R-:W-:Y:S05]  /*1d60*/  BSYNC B1 ;  /* 0x0000000000017941 */ /* 0x000fea0003800000 */
.L_x_30:
[----:B-----5:R-:W-:Y:S01]  /*1d70*/  LOP3.LUT R15, R95, 0xffff, RZ, 0xc0, !PT ;  /* 0x0000ffff5f0f7812 */ /* 0x020fe200078ec0ff */
[C---:B------:R-:W-:Y:S01]  /*1d80*/  IMAD.SHL.U32 R10, R98.reuse, 0x8, RZ ;  /* 0x00000008620a7824 */ /* 0x040fe200078e00ff */
[----:B------:R-:W-:Y:S01]  /*1d90*/  SHF.L.U64.HI R11, R98, 0x3, R99 ;  /* 0x00000003620b7819 */ /* 0x000fe20000010263 */
[----:B------:R-:W-:Y:S01]  /*1da0*/  BSSY B1, `(.L_x_32) ;  /* 0x000000e000017945 */ /* 0x000fe20003800000 */
[----:B------:R-:W-:Y:S02]  /*1db0*/  PRMT R15, R15, 0x8880, RZ ;  /* 0x000088800f0f7816 */ /* 0x000fe400000000ff */
[----:B------:R-:W-:Y:S01]  /*1dc0*/  ISETP.LT.OR P2, PT, R3, 0x2, !P1 ;  /* 0x000000020300780c */ /* 0x000fe20004f41670 */
[----:B------:R-:W-:Y:S01]  /*1dd0*/  IMAD.WIDE.U32 R10, R14, R98, R10 ;  /* 0x000000620e0a7225 */ /* 0x000fe200078e000a */
[----:B------:R-:W-:-:S03]  /*1de0*/  ISETP.GE.AND P0, PT, R102, 0x9, PT ;  /* 0x000000096600780c */ /* 0x000fc60003f06270 */
[----:B------:R-:W-:Y:S01]  /*1df0*/  IMAD R14, R15, R88, RZ ;  /* 0x000000580f0e7224 */ /* 0x000fe200078e02ff */
[----:B------:R-:W-:Y:S01]  /*1e00*/  IADD3 R10, P3, P4, R20, R100, R10 ;  /* 0x00000064140a7210 */ /* 0x000fe20007c7e00a */
[----:B------:R-:W-:Y:S02]  /*1e10*/  IMAD.IADD R20, R97, 0x1, R11 ;  /* 0x0000000161147824 */ /* 0x000fe400078e020b */
[----:B------:R-:W-:-:S05]  /*1e20*/  @!P5 IMAD R15, R24, R19, R14 ;  /* 0x00000013180fd224 */ /* 0x000fca00078e020e */
[----:B------:R1:W-:Y:S01]  /*1e30*/  @!P5 STG.E.U8 desc[UR38][R4.64], R15 ;  /* 0x0000000f0400d986 */ /* 0x0003e2000c101126 */
[----:B------:R-:W-:Y:S05]  /*1e40*/  @P2 BRA `(.L_x_33) ;  /* 0x00000000000c2947 */ /* 0x000fea0003800000 */
[----:B------:R-:W1:Y:S02]  /*1e50*/  LDG.E.U8 R95, desc[UR38][R8.64+0x1] ;  /* 0x00000126085f7981 */ /* 0x000e64000c1e1100 */
[----:B-1----:R-:W-:-:S05]  /*1e60*/  PRMT R15, R95, 0x8880, RZ ;  /* 0x000088805f0f7816 */ /* 0x002fca00000000ff */
[----:B------:R-:W-:-:S07]  /*1e70*/  IMAD R14, R15, R88, RZ ;  /* 0x000000580f0e7224 */ /* 0x000fce00078e02ff */
.L_x_33:
[----:B------:R-:W-:Y:S05]  /*1e80*/  BSYNC B1 ;  /* 0x0000000000017941 */ /* 0x000fea0003800000 */
.L_x_32:
[----:B------:R-:W-:Y:S01]  /*1e90*/  ISETP.LT.OR P5, PT, R3, 0x1, !P0 ;  /* 0x000000010300780c */ /* 0x000fe200047a1670 */
[----:B------:R-:W-:Y:S01]  /*1ea0*/  @!P2 IMAD R25, R25, R19, R14 ;  /* 0x000000131919a224 */ /* 0x000fe200078e020e */
[----:B------:R-:W-:Y:S01]  /*1eb0*/  BSSY B1, `(.L_x_34) ;  /* 0x000000a000017945 */ /* 0x000fe20003800000 */
[----:B------:R-:W-:Y:S02]  /*1ec0*/  IADD3.X R11, R13, R101, R20, P3, P4 ;  /* 0x000000650d0b7210 */ /* 0x000fe40001fe8414 */
[C---:B------:R-:W-:Y:S01]  /*1ed0*/  ISETP.LT.OR P3, PT, R3.reuse, 0x2, !P0 ;  /* 0x000000020300780c */ /* 0x040fe20004761670 */
[----:B------:R2:W-:Y:S01]  /*1ee0*/  @!P2 STG.E.U8 desc[UR38][R4.64+0x1], R25 ;  /* 0x000001190400a986 */ /* 0x0005e2000c101126 */
[C---:B------:R-:W-:Y:S02]  /*1ef0*/  ISETP.LT.OR P4, PT, R3.reuse, 0x9, !P1 ;  /* 0x000000090300780c */ /* 0x040fe40004f81670 */
[----:B------:R-:W-:-:S04]  /*1f00*/  ISETP.LT.OR P2, PT, R3, 0xa, !P1 ;  /* 0x0000000a0300780c */ /* 0x000fc80004f41670 */
[----:B------:R-:W-:Y:S09]  /*1f10*/  @P5 BRA `(.L_x_35) ;  /* 0x00000000000c5947 */ /* 0x000ff20003800000 */
[----:B------:R-:W3:Y:S02]  /*1f20*/  LDG.E.U8 R95, desc[UR38][R10.64] ;  /* 0x000000260a5f7981 */ /* 0x000ee4000c1e1100 */
[----:B---3--:R-:W-:-:S05]  /*1f30*/  PRMT R13, R95, 0x8880, RZ ;  /* 0x000088805f0d7816 */ /* 0x008fca00000000ff */
[----:B------:R-:W-:-:S07]  /*1f40*/  IMAD R14, R13, R88, RZ ;  /* 0x000000580d0e7224 */ /* 0x000fce00078e02ff */
.L_x_35:
[----:B------:R-:W-:Y:S05]  /*1f50*/  BSYNC B1 ;  /* 0x0000000000017941 */ /* 0x000fea0003800000 */
.L_x_34:
[----:B------:R-:W-:Y:S01]  /*1f60*/  @!P5 IMAD R13, R26, R19, R14 ;  /* 0x000000131a0dd224 */ /* 0x000fe200078e020e */
[----:B------:R-:W-:Y:S04]  /*1f70*/  BSSY B1, `(.L_x_36) ;  /* 0x0000006000017945 */ /* 0x000fe80003800000 */
[----:B------:R3:W-:Y:S01]  /*1f80*/  @!P5 STG.E.U8 desc[UR38][R6.64], R13 ;  /* 0x0000000d0600d986 */ /* 0x0007e2000c101126 */
[----:B------:R-:W-:Y:S05]  /*1f90*/  @P3 BRA `(.L_x_37) ;  /* 0x00000000000c3947 */ /* 0x000fea0003800000 */
[----:B------:R-:W3:Y:S02]  /*1fa0*/  LDG.E.U8 R95, desc[UR38][R10.64+0x1] ;  /* 0x000001260a5f7981 */ /* 0x000ee4000c1e1100 */
[----:B---3--:R-:W-:-:S05]  /*1fb0*/  PRMT R13, R95, 0x8880, RZ ;  /* 0x000088805f0d7816 */ /* 0x008fca00000000ff */
[----:B------:R-:W-:-:S07]  /*1fc0*/  IMAD R14, R13, R88, RZ ;  /* 0x000000580d0e7224 */ /* 0x000fce00078e02ff */
.L_x_37:
[----:B------:R-:W-:Y:S05]  /*1fd0*/  BSYNC B1 ;  /* 0x0000000000017941 */ /* 0x000fea0003800000 */
.L_x_36:
[----:B------:R-:W-:Y:S01]  /*1fe0*/  @!P3 IMAD R27, R27, R19, R14 ;  /* 0x000000131b1bb224 */ /* 0x000fe200078e020e */
[----:B------:R-:W-:Y:S04]  /*1ff0*/  BSSY B1, `(.L_x_38) ;  /* 0x0000006000017945 */ /* 0x000fe80003800000 */
[----:B------:R4:W-:Y:S01]  /*2000*/  @!P3 STG.E.U8 desc[UR38][R6.64+0x1], R27 ;  /* 0x0000011b0600b986 */ /* 0x0009e2000c101126 */
[----:B------:R-:W-:Y:S05]  /*2010*/  @P4 BRA `(.L_x_39) ;  /* 0x00000000000c4947 */ /* 0x000fea0003800000 */
[----:B------:R-:W3:Y:S02]  /*2020*/  LDG.E.U8 R95, desc[UR38][R8.64+0x8] ;  /* 0x00000826085f7981 */ /* 0x000ee4000c1e1100 */
[----:B---3--:R-:W-:-:S05]  /*2030*/  PRMT R13, R95, 0x8880, RZ ;  /* 0x000088805f0d7816 */ /* 0x008fca00000000ff */
[----:B------:R-:W-:-:S07]  /*2040*/  IMAD R14, R13, R88, RZ ;  /* 0x000000580d0e7224 */ /* 0x000fce00078e02ff */
.L_x_39:
[----:B------:R-:W-:Y:S05]  /*2050*/  BSYNC B1 ;  /* 0x0000000000017941 */ /* 0x000fea0003800000 */
.L_x_38:
[----:B---3--:R-:W-:Y:S01]  /*2060*/  @!P4 IMAD R13, R28, R19, R14 ;  /* 0x000000131c0dc224 */ /* 0x008fe200078e020e */
[----:B------:R-:W-:Y:S04]  /*2070*/  BSSY B1, `(.L_x_40) ;  /* 0x0000006000017945 */ /* 0x000fe80003800000 */
[----:B------:R3:W-:Y:S01]  /*2080*/  @!P4 STG.E.U8 desc[UR38][R4.64+0x8], R13 ;  /* 0x0000080d0400c986 */ /* 0x0007e2000c101126 */
[----:B------:R-:W-:Y:S05]  /*2090*/  @P2 BRA `(.L_x_41) ;  /* 0x00000000000c2947 */ /* 0x000fea0003800000 */
[----:B------:R-:W3:Y:S02]  /*20a0*/  LDG.E.U8 R95, desc[UR38][R8.64+0x9] ;  /* 0x00000926085f7981 */ /* 0x000ee4000c1e1100 */
[----:B---3--:R-:W-:-:S05]  /*20b0*/  PRMT R13, R95, 0x8880, RZ ;  /* 0x000088805f0d7816 */ /* 0x008fca00000000ff */
[----:B------:R-:W-:-:S07]  /*20c0*/  IMAD R14, R13, R88, RZ ;  /* 0x000000580d0e7224 */ /* 0x000fce00078e02ff */
.L_x_41:
[----:B------:R-:W-:Y:S05]  /*20d0*/  BSYNC B1 ;  /* 0x0000000000017941 */ /* 0x000fea0003800000 */
.L_x_40:
[----:B------:R-:W-:Y:S01]  /*20e0*/  ISETP.LT.OR P4, PT, R3, 0x9, !P0 ;  /* 0x000000090300780c */ /* 0x000fe20004781670 */
[----:B------:R-:W-:Y:S01]  /*20f0*/  @!P2 IMAD R29, R29, R19, R14 ;  /* 0x000000131d1da224 */ /* 0x000fe200078e020e */
[----:B------:R-:W-:Y:S01]  /*2100*/  BSSY B1, `(.L_x_42) ;  /* 0x0000009000017945 */ /* 0x000fe20003800000 */
[C---:B------:R-:W-:Y:S02]  /*2110*/  ISETP.LT.OR P3, PT, R3.reuse, 0xa, !P0 ;  /* 0x0000000a0300780c */ /* 0x040fe40004761670 */
[C---:B------:R-:W-:Y:S01]  /*2120*/  ISETP.LT.OR P5, PT, R3.reuse, 0x11, !P1 ;  /* 0x000000110300780c */ /* 0x040fe20004fa1670 */
[----:B------:R0:W-:Y:S01]  /*2130*/  @!P2 STG.E.U8 desc[UR38][R4.64+0x9], R29 ;  /* 0x0000091d0400a986 */ /* 0x0001e2000c101126 */
[----:B------:R-:W-:-:S06]  /*2140*/  ISETP.LT.OR P2, PT, R3, 0x12, !P1 ;  /* 0x000000120300780c */ /* 0x000fcc0004f41670 */
[----:B------:R-:W-:Y:S07]  /*2150*/  @P4 BRA `(.L_x_43) ;  /* 0x00000000000c4947 */ /* 0x000fee0003800000 */
[----:B------:R-:W3:Y:S02]  /*2160*/  LDG.E.U8 R95, desc[UR38][R10.64+0x8] ;  /* 0x000008260a5f7981 */ /* 0x000ee4000c1e1100 */
[----:B---3--:R-:W-:-:S05]  /*2170*/  PRMT R13, R95, 0x8880, RZ ;  /* 0x000088805f0d7816 */ /* 0x008fca00000000ff */
[----:B------:R-:W-:-:S07]  /*2180*/  IMAD R14, R13, R88, RZ ;  /* 0x000000580d0e7224 */ /* 0x000fce00078e02ff */
.L_x_43:
[----:B------:R-:W-:Y:S05]  /*2190*/  BSYNC B1 ;  /* 0x0000000000017941 */ /* 0x000fea0003800000 */
.L_x_42:
[----:B---3--:R-:W-:Y:S01]  /*21a0*/  @!P4 IMAD R13, R30, R19, R14 ;  /* 0x000000131e0dc224 */ /* 0x008fe200078e020e */
[----:B------:R-:W-:Y:S04]  /*21b0*/  BSSY B1, `(.L_x_44) ;  /* 0x0000006000017945 */ /* 0x000fe80003800000 */
[----:B------:R3:W-:Y:S01]  /*21c0*/  @!P4 STG.E.U8 desc[UR38][R6.64+0x8], R13 ;  /* 0x0000080d0600c986 */ /* 0x0007e2000c101126 */
[----:B------:R-:W-:Y:S05]  /*21d0*/  @P3 BRA `(.L_x_45) ;  /* 0x00000000000c3947 */ /* 0x000fea0003800000 */
[----:B------:R-:W3:Y:S02]  /*21e0*/  LDG.E.U8 R95, desc[UR38][R10.64+0x9] ;  /* 0x000009260a5f7981 */ /* 0x000ee4000c1e1100 */
[----:B---3--:R-:W-:-:S05]  /*21f0*/  PRMT R13, R95, 0x8880, RZ ;  /* 0x000088805f0d7816 */ /* 0x008fca00000000ff */
[----:B------:R-:W-:-:S07]  /*2200*/  IMAD R14, R13, R88, RZ ;  /* 0x000000580d0e7224 */ /* 0x000fce00078e02ff */
.L_x_45:
[----:B------:R-:W-:Y:S05]  /*2210*/  BSYNC B1 ;  /* 0x0000000000017941 */ /* 0x000fea0003800000 */
.L_x_44:
[----:B------:R-:W-:Y:S01]  /*2220*/  @!P3 IMAD R31, R31, R19, R14 ;  /* 0x000000131f1fb224 */ /* 0x000fe200078e020e */
[----:B------:R-:W-:Y:S04]  /*2230*/  BSSY B1, `(.L_x_46) ;  /* 0x0000006000017945 */ /* 0x000fe80003800000 */
[----:B------:R0:W-:Y:S01]  /*2240*/  @!P3 STG.E.U8 desc[UR38][R6.64+0x9], R31 ;  /* 0x0000091f0600b986 */ /* 0x0001e2000c101126 */
[----:B------:R-:W-:Y:S05]  /*2250*/  @P5 BRA `(.L_x_47) ;  /* 0x00000000000c5947 */ /* 0x000fea0003800000 */
[----:B------:R-:W3:Y:S02]  /*2260*/  LDG.E.U8 R95, desc[UR38][R8.64+0x10] ;  /* 0x00001026085f7981 */ /* 0x000ee4000c1e1100 */
[----:B---3--:R-:W-:-:S05]  /*2270*/  PRMT R13, R95, 0x8880, RZ ;  /* 0x000088805f0d7816 */ /* 0x008fca00000000ff */
[----:B------:R-:W-:-:S07]  /*2280*/  IMAD R14, R13, R88, RZ ;  /* 0x000000580d0e7224 */ /* 0x000fce00078e02ff */
.L_x_47:
[----:B------:R-:W-:Y:S05]  /*2290*/  BSYNC B1 ;  /* 0x0000000000017941 */ /* 0x000fea0003800000 */
.L_x_46:
[----:B---3--:R-:W-:Y:S01]  /*22a0*/  @!P5 IMAD R13, R32, R19, R14 ;  /* 0x00000013200dd224 */ /* 0x008fe200078e020e */
[----:B------:R-:W-:Y:S04]  /*22b0*/  BSSY B1, `(.L_x_48) ;  /* 0x0000006000017945 */ /* 0x000fe80003800000 */
[----:B------:R3:W-:Y:S01]  /*22c0*/  @!P5 STG.E.U8 desc[UR38][R4.64+0x10], R13 ;  /* 0x0000100d0400d986 */ /* 0x0007e2000c101126 */
[----:B------:R-:W-:Y:S05]  /*22d0*/  @P2 BRA `(.L_x_49) ;  /* 0x00000000000c2947 */ /* 0x000fea0003800000 */
[----:B------:R-:W3:Y:S02]  /*22e0*/  LDG.E.U8 R95, desc[UR38][R8.64+0x11] ;  /* 0x00001126085f7981 */ /* 0x000ee4000c1e1100 */
[----:B---3--:R-:W-:-:S05]  /*22f0*/  PRMT R13, R95, 0x8880, RZ ;  /* 0x000088805f0d7816 */ /* 0x008fca00000000ff */
[----:B------:R-:W-:-:S07]  /*2300*/  IMAD R14, R13, R88, RZ ;  /* 0x000000580d0e7224 */ /* 0x000fce00078e02ff */
.L_x_49:
[----:B------:R-:W-:Y:S05]  /*2310*/  BSYNC B1 ;  /* 0x0000000000017941 */ /* 0x000fea0003800000 */
.L_x_48:
        /* <DEDUP_REMOVED lines=11> */
.L_x_51:
[----:B------:R-:W-:Y:S05]  /*23d0*/  BSYNC B1 ;  /* 0x0000000000017941 */ /* 0x000fea0003800000 */
.L_x_50:
[----:B---3--:R-:W-:Y:S01]  /*23e0*/  @!P4 IMAD R13, R34, R19, R14 ;  /* 0x00000013220dc224 */ /* 0x008fe200078e020e */
[----:B------:R-:W-:Y:S04]  /*23f0*/  BSSY B1, `(.L_x_52) ;  /* 0x0000006000017945 */ /* 0x000fe80003800000 */
[----:B------:R3:W-:Y:S01]  /*2400*/  @!P4 STG.E.U8 desc[UR38][R6.64+0x10], R13 ;  /* 0x0000100d0600c986 */ /* 0x0007e2000c101126 */
[----:B------:R-:W-:Y:S05]  /*2410*/  @P3 BRA `(.L_x_53) ;  /* 0x00000000000c3947 */ /* 0x000fea0003800000 */
[----:B------:R-:W3:Y:S02]  /*2420*/  LDG.E.U8 R95, desc[UR38][R10.64+0x11] ;  /* 0x000011260a5f7981 */ /* 0x000ee4000c1e1100 */
[----:B---3--:R-:W-:-:S05]  /*2430*/  PRMT R13, R95, 0x8880, RZ ;  /* 0x000088805f0d7816 */ /* 0x008fca00000000ff */
[----:B------:R-:W-:-:S07]  /*2440*/  IMAD R14, R13, R88, RZ ;  /* 0x000000580d0e7224 */ /* 0x000fce00078e02ff */
.L_x_53:
[----:B------:R-:W-:Y:S05]  /*2450*/  BSYNC B1 ;  /* 0x0000000000017941 */ /* 0x000fea0003800000 */
.L_x_52:
[----:B------:R-:W-:Y:S01]  /*2460*/  @!P3 IMAD R35, R35, R19, R14 ;  /* 0x000000132323b224 */ /* 0x000fe200078e020e */
[----:B------:R-:W-:Y:S04]  /*2470*/  BSSY B1, `(.L_x_54) ;  /* 0x0000006000017945 */ /* 0x000fe80003800000 */
[----:B------:R0:W-:Y:S01]  /*2480*/  @!P3 STG.E.U8 desc[UR38][R6.64+0x11], R35 ;  /* 0x000011230600b986 */ /* 0x0001e2000c101126 */
[----:B------:R-:W-:Y:S05]  /*2490*/  @P5 BRA `(.L_x_55) ;  /* 0x00000000000c5947 */ /* 0x000fea0003800000 */
[----:B------:R-:W3:Y:S02]  /*24a0*/  LDG.E.U8 R95, desc[UR38][R8.64+0x18] ;  /* 0x00001826085f7981 */ /* 0x000ee4000c1e1100 */
[----:B---3--:R-:W-:-:S05]  /*24b0*/  PRMT R13, R95, 0x8880, RZ ;  /* 0x000088805f0d7816 */ /* 0x008fca00000000ff */
[----:B------:R-:W-:-:S07]  /*24c0*/  IMAD R14, R13, R88, RZ ;  /* 0x000000580d0e7224 */ /* 0x000fce00078e02ff */
.L_x_55:
[----:B------:R-:W-:Y:S05]  /*24d0*/  BSYNC B1 ;  /* 0x0000000000017941 */ /* 0x000fea0003800000 */
.L_x_54:
[----:B---3--:R-:W-:Y:S01]  /*24e0*/  @!P5 IMAD R13, R36, R19, R14 ;  /* 0x00000013240dd224 */ /* 0x008fe200078e020e */
[----:B------:R-:W-:Y:S04]  /*24f0*/  BSSY B1, `(.L_x_56) ;  /* 0x0000006000017945 */ /* 0x000fe80003800000 */
[----:B------:R3:W-:Y:S01]  /*2500*/  @!P5 STG.E.U8 desc[UR38][R4.64+0x18], R13 ;  /* 0x0000180d0400d986 */ /* 0x0007e2000c101126 */
[----:B------:R-:W-:Y:S05]  /*2510*/  @P2 BRA `(.L_x_57) ;  /* 0x00000000000c2947 */ /* 0x000fea0003800000 */
[----:B------:R-:W3:Y:S02]  /*2520*/  LDG.E.U8 R95, desc[UR38][R8.64+0x19] ;  /* 0x00001926085f7981 */ /* 0x000ee4000c1e1100 */
[----:B---3--:R-:W-:-:S05]  /*2530*/  PRMT R13, R95, 0x8880, RZ ;  /* 0x000088805f0d7816 */ /* 0x008fca00000000ff */
[----:B------:R-:W-:-:S07]  /*2540*/  IMAD R14, R13, R88, RZ ;  /* 0x000000580d0e7224 */ /* 0x000fce00078e02ff */
.L_x_57:
[----:B------:R-:W-:Y:S05]  /*2550*/  BSYNC B1 ;  /* 0x0000000000017941 */ /* 0x000fea0003800000 */
.L_x_56:
        /* <DEDUP_REMOVED lines=11> */
.L_x_59:
[----:B------:R-:W-:Y:S05]  /*2610*/  BSYNC B1 ;  /* 0x0000000000017941 */ /* 0x000fea0003800000 */
.L_x_58:
[----:B---3--:R-:W-:Y:S01]  /*2620*/  @!P4 IMAD R13, R38, R19, R14 ;  /* 0x00000013260dc224 */ /* 0x008fe200078e020e */
[----:B------:R-:W-:Y:S04]  /*2630*/  BSSY B1, `(.L_x_60) ;  /* 0x0000006000017945 */ /* 0x000fe80003800000 */
[----:B------:R3:W-:Y:S01]  /*2640*/  @!P4 STG.E.U8 desc[UR38][R6.64+0x18], R13 ;  /* 0x0000180d0600c986 */ /* 0x0007e2000c101126 */
[----:B------:R-:W-:Y:S05]  /*2650*/  @P3 BRA `(.L_x_61) ;  /* 0x00000000000c3947 */ /* 0x000fea0003800000 */
[----:B------:R-:W3:Y:S02]  /*2660*/  LDG.E.U8 R95, desc[UR38][R10.64+0x19] ;  /* 0x000019260a5f7981 */ /* 0x000ee4000c1e1100 */
[----:B---3--:R-:W-:-:S05]  /*2670*/  PRMT R13, R95, 0x8880, RZ ;  /* 0x000088805f0d7816 */ /* 0x008fca00000000ff */
[----:B------:R-:W-:-:S07]  /*2680*/  IMAD R14, R13, R88, RZ ;  /* 0x000000580d0e7224 */ /* 0x000fce00078e02ff */
.L_x_61:
[----:B------:R-:W-:Y:S05]  /*2690*/  BSYNC B1 ;  /* 0x0000000000017941 */ /* 0x000fea0003800000 */
.L_x_60:
[----:B------:R-:W-:Y:S01]  /*26a0*/  @!P3 IMAD R39, R39, R19, R14 ;  /* 0x000000132727b224 */ /* 0x000fe200078e020e */
[----:B------:R-:W-:Y:S04]  /*26b0*/  BSSY B1, `(.L_x_62) ;  /* 0x0000006000017945 */ /* 0x000fe80003800000 */
[----:B------:R0:W-:Y:S01]  /*26c0*/  @!P3 STG.E.U8 desc[UR38][R6.64+0x19], R39 ;  /* 0x000019270600b986 */ /* 0x0001e2000c101126 */
[----:B------:R-:W-:Y:S05]  /*26d0*/  @P5 BRA `(.L_x_63) ;  /* 0x00000000000c5947 */ /* 0x000fea0003800000 */
[----:B------:R-:W3:Y:S02]  /*26e0*/  LDG.E.U8 R95, desc[UR38][R8.64+0x20] ;  /* 0x00002026085f7981 */ /* 0x000ee4000c1e1100 */
[----:B---3--:R-:W-:-:S05]  /*26f0*/  PRMT R13, R95, 0x8880, RZ ;  /* 0x000088805f0d7816 */ /* 0x008fca00000000ff */
[----:B------:R-:W-:-:S07]  /*2700*/  IMAD R14, R13, R88, RZ ;  /* 0x000000580d0e7224 */ /* 0x000fce00078e02ff */
.L_x_63:
[----:B------:R-:W-:Y:S05]  /*2710*/  BSYNC B1 ;  /* 0x0000000000017941 */ /* 0x000fea0003800000 */
.L_x_62:
[----:B---3--:R-:W-:Y:S01]  /*2720*/  @!P5 IMAD R13, R40, R19, R14 ;  /* 0x00000013280dd224 */ /* 0x008fe200078e020e */
[----:B------:R-:W-:Y:S04]  /*2730*/  BSSY B1, `(.L_x_64) ;  /* 0x0000006000017945 */ /* 0x000fe80003800000 */
[----:B------:R3:W-:Y:S01]  /*2740*/  @!P5 STG.E.U8 desc[UR38][R4.64+0x20], R13 ;  /* 0x0000200d0400d986 */ /* 0x0007e2000c101126 */
[----:B------:R-:W-:Y:S05]  /*2750*/  @P2 BRA `(.L_x_65) ;  /* 0x00000000000c2947 */ /* 0x000fea0003800000 */
[----:B------:R-:W3:Y:S02]  /*2760*/  LDG.E.U8 R95, desc[UR38][R8.64+0x21] ;  /* 0x00002126085f7981 */ /* 0x000ee4000c1e1100 */
[----:B---3--:R-:W-:-:S05]  /*2770*/  PRMT R13, R95, 0x8880, RZ ;  /* 0x000088805f0d7816 */ /* 0x008fca00000000ff */
[----:B------:R-:W-:-:S07]  /*2780*/  IMAD R14, R13, R88, RZ ;  /* 0x000000580d0e7224 */ /* 0x000fce00078e02ff */
.L_x_65:
[----:B------:R-:W-:Y:S05]  /*2790*/  BSYNC B1 ;  /* 0x0000000000017941 */ /* 0x000fea0003800000 */
.L_x_64:
        /* <DEDUP_REMOVED lines=11> */
.L_x_67:
[----:B------:R-:W-:Y:S05]  /*2850*/  BSYNC B1 ;  /* 0x0000000000017941 */ /* 0x000fea0003800000 */
.L_x_66:
[----:B---3--:R-:W-:Y:S01]  /*2860*/  @!P4 IMAD R13, R42, R19, R14 ;  /* 0x000000132a0dc224 */ /* 0x008fe200078e020e */
[----:B------:R-:W-:Y:S04]  /*2870*/  BSSY B1, `(.L_x_68) ;  /* 0x0000006000017945 */ /* 0x000fe80003800000 */
[----:B------:R3:W-:Y:S01]  /*2880*/  @!P4 STG.E.U8 desc[UR38][R6.64+0x20], R13 ;  /* 0x0000200d0600c986 */ /* 0x0007e2000c101126 */
[----:B------:R-:W-:Y:S05]  /*2890*/  @P3 BRA `(.L_x_69) ;  /* 0x00000000000c3947 */ /* 0x000fea0003800000 */
[----:B------:R-:W3:Y:S02]  /*28a0*/  LDG.E.U8 R95, desc[UR38][R10.64+0x21] ;  /* 0x000021260a5f7981 */ /* 0x000ee4000c1e1100 */
[----:B---3--:R-:W-:-:S05]  /*28b0*/  PRMT R13, R95, 0x8880, RZ ;  /* 0x000088805f0d7816 */ /* 0x008fca00000000ff */
[----:B------:R-:W-:-:S07]  /*28c0*/  IMAD R14, R13, R88, RZ ;  /* 0x000000580d0e7224 */ /* 0x000fce00078e02ff */
.L_x_69:
[----:B------:R-:W-:Y:S05]  /*28d0*/  BSYNC B1 ;  /* 0x0000000000017941 */ /* 0x000fea0003800000 */
.L_x_68:
[----:B------:R-:W-:Y:S01]  /*28e0*/  @!P3 IMAD R43, R43, R19, R14 ;  /* 0x000000132b2bb224 */ /* 0x000fe200078e020e */
[----:B------:R-:W-:Y:S04]  /*28f0*/  BSSY B1, `(.L_x_70) ;  /* 0x0000006000017945 */ /* 0x000fe80003800000 */
[----:B------:R0:W-:Y:S01]  /*2900*/  @!P3 STG.E.U8 desc[UR38][R6.64+0x21], R43 ;  /* 0x0000212b0600b986 */ /* 0x0001e2000c101126 */
[----:B------:R-:W-:Y:S05]  /*2910*/  @P5 BRA `(.L_x_71) ;  /* 0x00000000000c5947 */ /* 0x000fea0003800000 */
[----:B------:R-:W3:Y:S02]  /*2920*/  LDG.E.U8 R95, desc[UR38][R8.64+0x28] ;  /* 0x00002826085f7981 */ /* 0x000ee4000c1e1100 */
[----:B---3--:R-:W-:-:S05]  /*2930*/  PRMT R13, R95, 0x8880, RZ ;  /* 0x000088805f0d7816 */ /* 0x008fca00000000ff */
[----:B------:R-:W-:-:S07]  /*2940*/  IMAD R14, R13, R88, RZ ;  /* 0x000000580d0e7224 */ /* 0x000fce00078e02ff */
.L_x_71:
[----:B------:R-:W-:Y:S05]  /*2950*/  BSYNC B1 ;  /* 0x0000000000017941 */ /* 0x000fea0003800000 */
.L_x_70:
[----:B---3--:R-:W-:Y:S01]  /*2960*/  @!P5 IMAD R13, R44, R19, R14 ;  /* 0x000000132c0dd224 */ /* 0x008fe200078e020e */
[----:B------:R-:W-:Y:S04]  /*2970*/  BSSY B1, `(.L_x_72) ;  /* 0x0000006000017945 */ /* 0x000fe80003800000 */
[----:B------:R3:W-:Y:S01]  /*2980*/  @!P5 STG.E.U8 desc[UR38][R4.64+0x28], R13 ;  /* 0x0000280d0400d986 */ /* 0x0007e2000c101126 */
[----:B------:R-:W-:Y:S05]  /*2990*/  @P2 BRA `(.L_x_73) ;  /* 0x00000000000c2947 */ /* 0x000fea0003800000 */
[----:B------:R-:W3:Y:S02]  /*29a0*/  LDG.E.U8 R95, desc[UR38][R8.64+0x29] ;  /* 0x00002926085f7981 */ /* 0x000ee4000c1e1100 */
[----:B---3--:R-:W-:-:S05]  /*29b0*/  PRMT R13, R95, 0x8880, RZ ;  /* 0x000088805f0d7816 */ /* 0x008fca00000000ff */
[----:B------:R-:W-:-:S07]  /*29c0*/  IMAD R14, R13, R88, RZ ;  /* 0x000000580d0e7224 */ /* 0x000fce00078e02ff */
.L_x_73:
[----:B------:R-:W-:Y:S05]  /*29d0*/  BSYNC B1 ;  /* 0x0000000000017941 */ /* 0x000fea0003800000 */
.L_x_72:
        /* <DEDUP_REMOVED lines=11> */
.L_x_75:
[----:B------:R-:W-:Y:S05]  /*2a90*/  BSYNC B1 ;  /* 0x0000000000017941 */ /* 0x000fea0003800000 */
.L_x_74:
[----:B---3--:R-:W-:Y:S01]  /*2aa0*/  @!P4 IMAD R13, R46, R19, R14 ;  /* 0x000000132e0dc224 */ /* 0x008fe200078e020e */
[----:B------:R-:W-:Y:S04]  /*2ab0*/  BSSY B1, `(.L_x_76) ;  /* 0x0000006000017945 */ /* 0x000fe80003800000 */
[----:B------:R3:W-:Y:S01]  /*2ac0*/  @!P4 STG.E.U8 desc[UR38][R6.64+0x28], R13 ;  /* 0x0000280d0600c986 */ /* 0x0007e2000c101126 */
[----:B------:R-:W-:Y:S05]  /*2ad0*/  @P3 BRA `(.L_x_77) ;  /* 0x00000000000c3947 */ /* 0x000fea0003800000 */
[----:B------:R-:W3:Y:S02]  /*2ae0*/  LDG.E.U8 R95, desc[UR38][R10.64+0x29] ;  /* 0x000029260a5f7981 */ /* 0x000ee4000c1e1100 */
[----:B---3--:R-:W-:-:S05]  /*2af0*/  PRMT R13, R95, 0x8880, RZ ;  /* 0x000088805f0d7816 */ /* 0x008fca00000000ff */
[----:B------:R-:W-:-:S07]  /*2b00*/  IMAD R14, R13, R88, RZ ;  /* 0x000000580d0e7224 */ /* 0x000fce00078e02ff */
.L_x_77:
[----:B------:R-:W-:Y:S05]  /*2b10*/  BSYNC B1 ;  /* 0x0000000000017941 */ /* 0x000fea0003800000 */
.L_x_76:
[----:B------:R-:W-:Y:S01]  /*2b20*/  @!P3 IMAD R47, R47, R19, R14 ;  /* 0x000000132f2fb224 */ /* 0x000fe200078e020e */
[----:B------:R-:W-:Y:S04]  /*2b30*/  BSSY B1, `(.L_x_78) ;  /* 0x0000006000017945 */ /* 0x000fe80003800000 */
[----:B------:R0:W-:Y:S01]  /*2b40*/  @!P3 STG.E.U8 desc[UR38][R6.64+0x29], R47 ;  /* 0x0000292f0600b986 */ /* 0x0001e2000c101126 */
[----:B------:R-:W-:Y:S05]  /*2b50*/  @P5 BRA `(.L_x_79) ;  /* 0x00000000000c5947 */ /* 0x000fea0003800000 */
[----:B------:R-:W3:Y:S02]  /*2b60*/  LDG.E.U8 R95, desc[UR38][R8.64+0x30] ;  /* 0x00003026085f7981 */ /* 0x000ee4000c1e1100 */
[----:B---3--:R-:W-:-:S05]  /*2b70*/  PRMT R13, R95, 0x8880, RZ ;  /* 0x000088805f0d7816 */ /* 0x008fca00000000ff */
[----:B------:R-:W-:-:S07]  /*2b80*/  IMAD R14, R13, R88, RZ ;  /* 0x000000580d0e7224 */ /* 0x000fce00078e02ff */
.L_x_79:
[----:B------:R-:W-:Y:S05]  /*2b90*/  BSYNC B1 ;  /* 0x0000000000017941 */ /* 0x000fea0003800000 */
.L_x_78:
[----:B---3--:R-:W-:Y:S01]  /*2ba0*/  @!P5 IMAD R13, R48, R19, R14 ;  /* 0x00000013300dd224 */ /* 0x008fe200078e020e */
[----:B------:R-:W-:Y:S04]  /*2bb0*/  BSSY B1, `(.L_x_80) ;  /* 0x0000006000017945 */ /* 0x000fe80003800000 */
[----:B------:R3:W-:Y:S01]  /*2bc0*/  @!P5 STG.E.U8 desc[UR38][R4.64+0x30], R13 ;  /* 0x0000300d0400d986 */ /* 0x0007e2000c101126 */
[----:B------:R-:W-:Y:S05]  /*2bd0*/  @P2 BRA `(.L_x_81) ;  /* 0x00000000000c2947 */ /* 0x000fea0003800000 */
[----:B------:R-:W3:Y:S02]  /*2be0*/  LDG.E.U8 R95, desc[UR38][R8.64+0x31] ;  /* 0x00003126085f7981 */ /* 0x000ee4000c1e1100 */
[----:B---3--:R-:W-:-:S05]  /*2bf0*/  PRMT R13, R95, 0x8880, RZ ;  /* 0x000088805f0d7816 */ /* 0x008fca00000000ff */
[----:B------:R-:W-:-:S07]  /*2c00*/  IMAD R14, R13, R88, RZ ;  /* 0x000000580d0e7224 */ /* 0x000fce00078e02ff */
.L_x_81:
[----:B------:R-:W-:Y:S05]  /*2c10*/  BSYNC B1 ;  /* 0x0000000000017941 */ /* 0x000fea0003800000 */
.L_x_80:
        /* <DEDUP_REMOVED lines=11> */
.L_x_83:
[----:B------:R-:W-:Y:S05]  /*2cd0*/  BSYNC B1 ;  /* 0x0000000000017941 */ /* 0x000fea0003800000 */
.L_x_82:
[----:B---3--:R-:W-:Y:S01]  /*2ce0*/  @!P4 IMAD R13, R50, R19, R14 ;  /* 0x00000013320dc224 */ /* 0x008fe200078e020e */
[----:B------:R-:W-:Y:S04]  /*2cf0*/  BSSY B1, `(.L_x_84) ;  /* 0x0000006000017945 */ /* 0x000fe80003800000 */
[----:B------:R3:W-:Y:S01]  /*2d00*/  @!P4 STG.E.U8 desc[UR38][R6.64+0x30], R13 ;  /* 0x0000300d0600c986 */ /* 0x0007e2000c101126 */
[----:B------:R-:W-:Y:S05]  /*2d10*/  @P3 BRA `(.L_x_85) ;  /* 0x00000000000c3947 */ /* 0x000fea0003800000 */
[----:B------:R-:W3:Y:S02]  /*2d20*/  LDG.E.U8 R95, desc[UR38][R10.64+0x31] ;  /* 0x000031260a5f7981 */ /* 0x000ee4000c1e1100 */
[----:B---3--:R-:W-:-:S05]  /*2d30*/  PRMT R13, R95, 0x8880, RZ ;  /* 0x000088805f0d7816 */ /* 0x008fca00000000ff */
[----:B------:R-:W-:-:S07]  /*2d40*/  IMAD R14, R13, R88, RZ ;  /* 0x000000580d0e7224 */ /* 0x000fce00078e02ff */
.L_x_85:
[----:B------:R-:W-:Y:S05]  /*2d50*/  BSYNC B1 ;  /* 0x0000000000017941 */ /* 0x000fea0003800000 */
.L_x_84:
[----:B------:R-:W-:Y:S01]  /*2d60*/  @!P3 IMAD R51, R51, R19, R14 ;  /* 0x000000133333b224 */ /* 0x000fe200078e020e */
[----:B------:R-:W-:Y:S04]  /*2d70*/  BSSY B1, `(.L_x_86) ;  /* 0x0000006000017945 */ /* 0x000fe80003800000 */
[----:B------:R0:W-:Y:S01]  /*2d80*/  @!P3 STG.E.U8 desc[UR38][R6.64+0x31], R51 ;  /* 0x000031330600b986 */ /* 0x0001e2000c101126 */
[----:B------:R-:W-:Y:S05]  /*2d90*/  @P5 BRA `(.L_x_87) ;  /* 0x00000000000c5947 */ /* 0x000fea0003800000 */
[----:B------:R-:W3:Y:S02]  /*2da0*/  LDG.E.U8 R95, desc[UR38][R8.64+0x38] ;  /* 0x00003826085f7981 */ /* 0x000ee4000c1e1100 */
[----:B---3--:R-:W-:-:S05]  /*2db0*/  PRMT R13, R95, 0x8880, RZ ;  /* 0x000088805f0d7816 */ /* 0x008fca00000000ff */
[----:B------:R-:W-:-:S07]  /*2dc0*/  IMAD R14, R13, R88, RZ ;  /* 0x000000580d0e7224 */ /* 0x000fce00078e02ff */
.L_x_87:
[----:B------:R-:W-:Y:S05]  /*2dd0*/  BSYNC B1 ;  /* 0x0000000000017941 */ /* 0x000fea0003800000 */
.L_x_86:
[----:B---3--:R-:W-:Y:S01]  /*2de0*/  @!P5 IMAD R13, R52, R19, R14 ;  /* 0x00000013340dd224 */ /* 0x008fe200078e020e */
[----:B------:R-:W-:Y:S04]  /*2df0*/  BSSY B1, `(.L_x_88) ;  /* 0x0000006000017945 */ /* 0x000fe80003800000 */
[----:B------:R3:W-:Y:S01]  /*2e00*/  @!P5 STG.E.U8 desc[UR38][R4.64+0x38], R13 ;  /* 0x0000380d0400d986 */ /* 0x0007e2000c101126 */
[----:B------:R-:W-:Y:S05]  /*2e10*/  @P2 BRA `(.L_x_89) ;  /* 0x00000000000c2947 */ /* 0x000fea0003800000 */
[----:B------:R-:W3:Y:S02]  /*2e20*/  LDG.E.U8 R95, desc[UR38][R8.64+0x39] ;  /* 0x00003926085f7981 */ /* 0x000ee4000c1e1100 */
[----:B---3--:R-:W-:-:S05]  /*2e30*/  PRMT R13, R95, 0x8880, RZ ;  /* 0x000088805f0d7816 */ /* 0x008fca00000000ff */
[----:B------:R-:W-:-:S07]  /*2e40*/  IMAD R14, R13, R88, RZ ;  /* 0x000000580d0e7224 */ /* 0x000fce00078e02ff */
.L_x_89:
[----:B------:R-:W-:Y:S05]  /*2e50*/  BSYNC B1 ;  /* 0x0000000000017941 */ /* 0x000fea0003800000 */
.L_x_88:
        /* <DEDUP_REMOVED lines=11> */
.L_x_91:
[----:B------:R-:W-:Y:S05]  /*2f10*/  BSYNC B1 ;  /* 0x0000000000017941 */ /* 0x000fea0003800000 */
.L_x_90:
[----:B---3--:R-:W-:Y:S01]  /*2f20*/  @!P4 IMAD R13, R54, R19, R14 ;  /* 0x00000013360dc224 */ /* 0x008fe200078e020e */
[----:B------:R-:W-:Y:S04]  /*2f30*/  BSSY B1, `(.L_x_92) ;  /* 0x0000006000017945 */ /* 0x000fe80003800000 */
[----:B------:R3:W-:Y:S01]  /*2f40*/  @!P4 STG.E.U8 desc[UR38][R6.64+0x38], R13 ;  /* 0x0000380d0600c986 */ /* 0x0007e2000c101126 */
[----:B------:R-:W-:Y:S05]  /*2f50*/  @P3 BRA `(.L_x_93) ;  /* 0x00000000000c3947 */ /* 0x000fea0003800000 */
[----:B------:R-:W3:Y:S02]  /*2f60*/  LDG.E.U8 R95, desc[UR38][R10.64+0x39] ;  /* 0x000039260a5f7981 */ /* 0x000ee4000c1e1100 */
[----:B---3--:R-:W-:-:S05]  /*2f70*/  PRMT R13, R95, 0x8880, RZ ;  /* 0x000088805f0d7816 */ /* 0x008fca00000000ff */
[----:B------:R-:W-:-:S07]  /*2f80*/  IMAD R14, R13, R88, RZ ;  /* 0x000000580d0e7224 */ /* 0x000fce00078e02ff */
.L_x_93:
[----:B------:R-:W-:Y:S05]  /*2f90*/  BSYNC B1 ;  /* 0x0000000000017941 */ /* 0x000fea0003800000 */
.L_x_92:
[----:B------:R-:W-:Y:S01]  /*2fa0*/  @!P3 IMAD R55, R55, R19, R14 ;  /* 0x000000133737b224 */ /* 0x000fe200078e020e */
[----:B------:R-:W-:Y:S04]  /*2fb0*/  BSSY B1, `(.L_x_94) ;  /* 0x0000006000017945 */ /* 0x000fe80003800000 */
[----:B------:R0:W-:Y:S01]  /*2fc0*/  @!P3 STG.E.U8 desc[UR38][R6.64+0x39], R55 ;  /* 0x000039370600b986 */ /* 0x0001e2000c101126 */
[----:B------:R-:W-:Y:S05]  /*2fd0*/  @P5 BRA `(.L_x_95) ;  /* 0x00000000000c5947 */ /* 0x000fea0003800000 */
[----:B------:R-:W3:Y:S02]  /*2fe0*/  LDG.E.U8 R95, desc[UR38][R8.64+0x40] ;  /* 0x00004026085f7981 */ /* 0x000ee4000c1e1100 */
[----:B---3--:R-:W-:-:S05]  /*2ff0*/  PRMT R13, R95, 0x8880, RZ ;  /* 0x000088805f0d7816 */ /* 0x008fca00000000ff */
[----:B------:R-:W-:-:S07]  /*3000*/  IMAD R14, R13, R88, RZ ;  /* 0x000000580d0e7224 */ /* 0x000fce00078e02ff */
.L_x_95:
[----:B------:R-:W-:Y:S05]  /*3010*/  BSYNC B1 ;  /* 0x0000000000017941 */ /* 0x000fea0003800000 */
.L_x_94:
[----:B---3--:R-:W-:Y:S01]  /*3020*/  @!P5 IMAD R13, R56, R19, R14 ;  /* 0x00000013380dd224 */ /* 0x008fe200078e020e */
[----:B------:R-:W-:Y:S04]  /*3030*/  BSSY B1, `(.L_x_96) ;  /* 0x0000006000017945 */ /* 0x000fe80003800000 */
[----:B------:R3:W-:Y:S01]  /*3040*/  @!P5 STG.E.U8 desc[UR38][R4.64+0x40], R13 ;  /* 0x0000400d0400d986 */ /* 0x0007e2000c101126 */
[----:B------:R-:W-:Y:S05]  /*3050*/  @P2 BRA `(.L_x_97) ;  /* 0x00000000000c2947 */ /* 0x000fea0003800000 */
[----:B------:R-:W3:Y:S02]  /*3060*/  LDG.E.U8 R95, desc[UR38][R8.64+0x41] ;  /* 0x00004126085f7981 */ /* 0x000ee4000c1e1100 */
[----:B---3--:R-:W-:-:S05]  /*3070*/  PRMT R13, R95, 0x8880, RZ ;  /* 0x000088805f0d7816 */ /* 0x008fca00000000ff */
[----:B------:R-:W-:-:S07]  /*3080*/  IMAD R14, R13, R88, RZ ;  /* 0x000000580d0e7224 */ /* 0x000fce00078e02ff */
.L_x_97:
[----:B------:R-:W-:Y:S05]  /*3090*/  BSYNC B1 ;  /* 0x0000000000017941 */ /* 0x000fea0003800000 */
.L_x_96:
        /* <DEDUP_REMOVED lines=11> */
.L_x_99:
[----:B------:R-:W-:Y:S05]  /*3150*/  BSYNC B1 ;  /* 0x0000000000017941 */ /* 0x000fea0003800000 */
.L_x_98:
[----:B---3--:R-:W-:Y:S01]  /*3160*/  @!P4 IMAD R13, R58, R19, R14 ;  /* 0x000000133a0dc224 */ /* 0x008fe200078e020e */
[----:B------:R-:W-:Y:S04]  /*3170*/  BSSY B1, `(.L_x_100) ;  /* 0x0000006000017945 */ /* 0x000fe80003800000 */
[----:B------:R3:W-:Y:S01]  /*3180*/  @!P4 STG.E.U8 desc[UR38][R6.64+0x40], R13 ;  /* 0x0000400d0600c986 */ /* 0x0007e2000c101126 */
[----:B------:R-:W-:Y:S05]  /*3190*/  @P3 BRA `(.L_x_101) ;  /* 0x00000000000c3947 */ /* 0x000fea0003800000 */
[----:B------:R-:W3:Y:S02]  /*31a0*/  LDG.E.U8 R95, desc[UR38][R10.64+0x41] ;  /* 0x000041260a5f7981 */ /* 0x000ee4000c1e1100 */
[----:B---3--:R-:W-:-:S05]  /*31b0*/  PRMT R13, R95, 0x8880, RZ ;  /* 0x000088805f0d7816 */ /* 0x008fca00000000ff */
[----:B------:R-:W-:-:S07]  /*31c0*/  IMAD R14, R13, R88, RZ ;  /* 0x000000580d0e7224 */ /* 0x000fce00078e02ff */
.L_x_101:
[----:B------:R-:W-:Y:S05]  /*31d0*/  BSYNC B1 ;  /* 0x0000000000017941 */ /* 0x000fea0003800000 */
.L_x_100:
[----:B------:R-:W-:Y:S01]  /*31e0*/  @!P3 IMAD R59, R59, R19, R14 ;  /* 0x000000133b3bb224 */ /* 0x000fe200078e020e */
[----:B------:R-:W-:Y:S04]  /*31f0*/  BSSY B1, `(.L_x_102) ;  /* 0x0000006000017945 */ /* 0x000fe80003800000 */
[----:B------:R0:W-:Y:S01]  /*3200*/  @!P3 STG.E.U8 desc[UR38][R6.64+0x41], R59 ;  /* 0x0000413b0600b986 */ /* 0x0001e2000c101126 */
[----:B------:R-:W-:Y:S05]  /*3210*/  @P5 BRA `(.L_x_103) ;  /* 0x00000000000c5947 */ /* 0x000fea0003800000 */
[----:B------:R-:W3:Y:S02]  /*3220*/  LDG.E.U8 R95, desc[UR38][R8.64+0x48] ;  /* 0x00004826085f7981 */ /* 0x000ee4000c1e1100 */
[----:B---3--:R-:W-:-:S05]  /*3230*/  PRMT R13, R95, 0x8880, RZ ;  /* 0x000088805f0d7816 */ /* 0x008fca00000000ff */
[----:B------:R-:W-:-:S07]  /*3240*/  IMAD R14, R13, R88, RZ ;  /* 0x000000580d0e7224 */ /* 0x000fce00078e02ff */
.L_x_103:
[----:B------:R-:W-:Y:S05]  /*3250*/  BSYNC B1 ;  /* 0x0000000000017941 */ /* 0x000fea0003800000 */
.L_x_102:
[----:B---3--:R-:W-:Y:S01]  /*3260*/  @!P5 IMAD R13, R60, R19, R14 ;  /* 0x000000133c0dd224 */ /* 0x008fe200078e020e */
[----:B------:R-:W-:Y:S04]  /*3270*/  BSSY B1, `(.L_x_104) ;  /* 0x0000006000017945 */ /* 0x000fe80003800000 */
[----:B------:R3:W-:Y:S01]  /*3280*/  @!P5 STG.E.U8 desc[UR38][R4.64+0x48], R13 ;  /* 0x0000480d0400d986 */ /* 0x0007e2000c101126 */
[----:B------:R-:W-:Y:S05]  /*3290*/  @P2 BRA `(.L_x_105) ;  /* 0x00000000000c2947 */ /* 0x000fea0003800000 */
[----:B------:R-:W3:Y:S02]  /*32a0*/  LDG.E.U8 R95, desc[UR38][R8.64+0x49] ;  /* 0x00004926085f7981 */ /* 0x000ee4000c1e1100 */
[----:B---3--:R-:W-:-:S05]  /*32b0*/  PRMT R13, R95, 0x8880, RZ ;  /* 0x000088805f0d7816 */ /* 0x008fca00000000ff */
[----:B------:R-:W-:-:S07]  /*32c0*/  IMAD R14, R13, R88, RZ ;  /* 0x000000580d0e7224 */ /* 0x000fce00078e02ff */
.L_x_105:
[----:B------:R-:W-:Y:S05]  /*32d0*/  BSYNC B1 ;  /* 0x0000000000017941 */ /* 0x000fea0003800000 */
.L_x_104:
        /* <DEDUP_REMOVED lines=11> */
.L_x_107:
[----:B------:R-:W-:Y:S05]  /*3390*/  BSYNC B1 ;  /* 0x0000000000017941 */ /* 0x000fea0003800000 */
.L_x_106:
[----:B---3--:R-:W-:Y:S01]  /*33a0*/  @!P4 IMAD R13, R62, R19, R14 ;  /* 0x000000133e0dc224 */ /* 0x008fe200078e020e */
[----:B------:R-:W-:Y:S04]  /*33b0*/  BSSY B1, `(.L_x_108) ;  /* 0x0000006000017945 */ /* 0x000fe80003800000 */
[----:B------:R3:W-:Y:S01]  /*33c0*/  @!P4 STG.E.U8 desc[UR38][R6.64+0x48], R13 ;  /* 0x0000480d0600c986 */ /* 0x0007e2000c101126 */
[----:B------:R-:W-:Y:S05]  /*33d0*/  @P3 BRA `(.L_x_109) ;  /* 0x00000000000c3947 */ /* 0x000fea0003800000 */
[----:B------:R-:W3:Y:S02]  /*33e0*/  LDG.E.U8 R95, desc[UR38][R10.64+0x49] ;  /* 0x000049260a5f7981 */ /* 0x000ee4000c1e1100 */
[----:B---3--:R-:W-:-:S05]  /*33f0*/  PRMT R13, R95, 0x8880, RZ ;  /* 0x000088805f0d7816 */ /* 0x008fca00000000ff */
[----:B------:R-:W-:-:S07]  /*3400*/  IMAD R14, R13, R88, RZ ;  /* 0x000000580d0e7224 */ /* 0x000fce00078e02ff */
.L_x_109:
[----:B------:R-:W-:Y:S05]  /*3410*/  BSYNC B1 ;  /* 0x0000000000017941 */ /* 0x000fea0003800000 */
.L_x_108:
[----:B------:R-:W-:Y:S01]  /*3420*/  @!P3 IMAD R63, R63, R19, R14 ;  /* 0x000000133f3fb224 */ /* 0x000fe200078e020e */
[----:B------:R-:W-:Y:S04]  /*3430*/  BSSY B1, `(.L_x_110) ;  /* 0x0000006000017945 */ /* 0x000fe80003800000 */
[----:B------:R0:W-:Y:S01]  /*3440*/  @!P3 STG.E.U8 desc[UR38][R6.64+0x49], R63 ;  /* 0x0000493f0600b986 */ /* 0x0001e2000c101126 */
[----:B------:R-:W-:Y:S05]  /*3450*/  @P5 BRA `(.L_x_111) ;  /* 0x00000000000c5947 */ /* 0x000fea0003800000 */
[----:B------:R-:W3:Y:S02]  /*3460*/  LDG.E.U8 R95, desc[UR38][R8.64+0x50] ;  /* 0x00005026085f7981 */ /* 0x000ee4000c1e1100 */
[----:B---3--:R-:W-:-:S05]  /*3470*/  PRMT R13, R95, 0x8880, RZ ;  /* 0x000088805f0d7816 */ /* 0x008fca00000000ff */
[----:B------:R-:W-:-:S07]  /*3480*/  IMAD R14, R13, R88, RZ ;  /* 0x000000580d0e7224 */ /* 0x000fce00078e02ff */
.L_x_111:
[----:B------:R-:W-:Y:S05]  /*3490*/  BSYNC B1 ;  /* 0x0000000000017941 */ /* 0x000fea0003800000 */
.L_x_110:
[----:B---3--:R-:W-:Y:S01]  /*34a0*/  @!P5 IMAD R13, R64, R19, R14 ;  /* 0x00000013400dd224 */ /* 0x008fe200078e020e */
[----:B------:R-:W-:Y:S04]  /*34b0*/  BSSY B1, `(.L_x_112) ;  /* 0x0000006000017945 */ /* 0x000fe80003800000 */
[----:B------:R3:W-:Y:S01]  /*34c0*/  @!P5 STG.E.U8 desc[UR38][R4.64+0x50], R13 ;  /* 0x0000500d0400d986 */ /* 0x0007e2000c101126 */
[----:B------:R-:W-:Y:S05]  /*34d0*/  @P2 BRA `(.L_x_113) ;  /* 0x00000000000c2947 */ /* 0x000fea0003800000 */
[----:B------:R-:W3:Y:S02]  /*34e0*/  LDG.E.U8 R95, desc[UR38][R8.64+0x51] ;  /* 0x00005126085f7981 */ /* 0x000ee4000c1e1100 */
[----:B---3--:R-:W-:-:S05]  /*34f0*/  PRMT R13, R95, 0x8880, RZ ;  /* 0x000088805f0d7816 */ /* 0x008fca00000000ff */
[----:B------:R-:W-:-:S07]  /*3500*/  IMAD R14, R13, R88, RZ ;  /* 0x000000580d0e7224 */ /* 0x000fce00078e02ff */
.L_x_113:
[----:B------:R-:W-:Y:S05]  /*3510*/  BSYNC B1 ;  /* 0x0000000000017941 */ /* 0x000fea0003800000 */
.L_x_112:
        /* <DEDUP_REMOVED lines=11> */
.L_x_115:
[----:B------:R-:W-:Y:S05]  /*35d0*/  BSYNC B1 ;  /* 0x0000000000017941 */ /* 0x000fea0003800000 */
.L_x_114:
[----:B---3--:R-:W-:Y:S01]  /*35e0*/  @!P4 IMAD R13, R66, R19, R14 ;  /* 0x00000013420dc224 */ /* 0x008fe200078e020e */
[----:B------:R-:W-:Y:S04]  /*35f0*/  BSSY B1, `(.L_x_116) ;  /* 0x0000006000017945 */ /* 0x000fe80003800000 */
[----:B------:R3:W-:Y:S01]  /*3600*/  @!P4 STG.E.U8 desc[UR38][R6.64+0x50], R13 ;  /* 0x0000500d0600c986 */ /* 0x0007e2000c101126 */
[----:B------:R-:W-:Y:S05]  /*3610*/  @P3 BRA `(.L_x_117) ;  /* 0x00000000000c3947 */ /* 0x000fea0003800000 */
[----:B------:R-:W3:Y:S02]  /*3620*/  LDG.E.U8 R95, desc[UR38][R10.64+0x51] ;  /* 0x000051260a5f7981 */ /* 0x000ee4000c1e1100 */
[----:B---3--:R-:W-:-:S05]  /*3630*/  PRMT R13, R95, 0x8880, RZ ;  /* 0x000088805f0d7816 */ /* 0x008fca00000000ff */
[----:B------:R-:W-:-:S07]  /*3640*/  IMAD R14, R13, R88, RZ ;  /* 0x000000580d0e7224 */ /* 0x000fce00078e02ff */
.L_x_117:
[----:B------:R-:W-:Y:S05]  /*3650*/  BSYNC B1 ;  /* 0x0000000000017941 */ /* 0x000fea0003800000 */
.L_x_116:
[----:B------:R-:W-:Y:S01]  /*3660*/  @!P3 IMAD R67, R67, R19, R14 ;  /* 0x000000134343b224 */ /* 0x000fe200078e020e */
[----:B------:R-:W-:Y:S04]  /*3670*/  BSSY B1, `(.L_x_118) ;  /* 0x0000006000017945 */ /* 0x000fe80003800000 */
[----:B------:R0:W-:Y:S01]  /*3680*/  @!P3 STG.E.U8 desc[UR38][R6.64+0x51], R67 ;  /* 0x000051430600b986 */ /* 0x0001e2000c101126 */
[----:B------:R-:W-:Y:S05]  /*3690*/  @P5 BRA `(.L_x_119) ;  /* 0x00000000000c5947 */ /* 0x000fea0003800000 */
[----:B------:R-:W3:Y:S02]  /*36a0*/  LDG.E.U8 R95, desc[UR38][R8.64+0x58] ;  /* 0x00005826085f7981 */ /* 0x000ee4000c1e1100 */
[----:B---3--:R-:W-:-:S05]  /*36b0*/  PRMT R13, R95, 0x8880, RZ ;  /* 0x000088805f0d7816 */ /* 0x008fca00000000ff */
[----:B------:R-:W-:-:S07]  /*36c0*/  IMAD R14, R13, R88, RZ ;  /* 0x000000580d0e7224 */ /* 0x000fce00078e02ff */
.L_x_119:
[----:B------:R-:W-:Y:S05]  /*36d0*/  BSYNC B1 ;  /* 0x0000000000017941 */ /* 0x000fea0003800000 */
.L_x_118:
[----:B---3--:R-:W-:Y:S01]  /*36e0*/  @!P5 IMAD R13, R68, R19, R14 ;  /* 0x00000013440dd224 */ /* 0x008fe200078e020e */
[----:B------:R-:W-:Y:S04]  /*36f0*/  BSSY B1, `(.L_x_120) ;  /* 0x0000006000017945 */ /* 0x000fe80003800000 */
[----:B------:R3:W-:Y:S01]  /*3700*/  @!P5 STG.E.U8 desc[UR38][R4.64+0x58], R13 ;  /* 0x0000580d0400d986 */ /* 0x0007e2000c101126 */
[----:B------:R-:W-:Y:S05]  /*3710*/  @P2 BRA `(.L_x_121) ;  /* 0x00000000000c2947 */ /* 0x000fea0003800000 */
[----:B------:R-:W3:Y:S02]  /*3720*/  LDG.E.U8 R95, desc[UR38][R8.64+0x59] ;  /* 0x00005926085f7981 */ /* 0x000ee4000c1e1100 */
[----:B---3--:R-:W-:-:S05]  /*3730*/  PRMT R13, R95, 0x8880, RZ ;  /* 0x000088805f0d7816 */ /* 0x008fca00000000ff */
[----:B------:R-:W-:-:S07]  /*3740*/  IMAD R14, R13, R88, RZ ;  /* 0x000000580d0e7224 */ /* 0x000fce00078e02ff */
.L_x_121:
[----:B------:R-:W-:Y:S05]  /*3750*/  BSYNC B1 ;  /* 0x0000000000017941 */ /* 0x000fea0003800000 */
.L_x_120:
        /* <DEDUP_REMOVED lines=11> */
.L_x_123:
[----:B------:R-:W-:Y:S05]  /*3810*/  BSYNC B1 ;  /* 0x0000000000017941 */ /* 0x000fea0003800000 */
.L_x_122:
[----:B---3--:R-:W-:Y:S01]  /*3820*/  @!P4 IMAD R13, R70, R19, R14 ;  /* 0x00000013460dc224 */ /* 0x008fe200078e020e */
[----:B------:R-:W-:Y:S04]  /*3830*/  BSSY B1, `(.L_x_124) ;  /* 0x0000006000017945 */ /* 0x000fe80003800000 */
[----:B------:R3:W-:Y:S01]  /*3840*/  @!P4 STG.E.U8 desc[UR38][R6.64+0x58], R13 ;  /* 0x0000580d0600c986 */ /* 0x0007e2000c101126 */
[----:B------:R-:W-:Y:S05]  /*3850*/  @P3 BRA `(.L_x_125) ;  /* 0x00000000000c3947 */ /* 0x000fea0003800000 */
[----:B------:R-:W3:Y:S02]  /*3860*/  LDG.E.U8 R95, desc[UR38][R10.64+0x59] ;  /* 0x000059260a5f7981 */ /* 0x000ee4000c1e1100 */
[----:B---3--:R-:W-:-:S05]  /*3870*/  PRMT R13, R95, 0x8880, RZ ;  /* 0x000088805f0d7816 */ /* 0x008fca00000000ff */
[----:B------:R-:W-:-:S07]  /*3880*/  IMAD R14, R13, R88, RZ ;  /* 0x000000580d0e7224 */ /* 0x000fce00078e02ff */
.L_x_125:
[----:B------:R-:W-:Y:S05]  /*3890*/  BSYNC B1 ;  /* 0x0000000000017941 */ /* 0x000fea0003800000 */
.L_x_124:
[----:B------:R-:W-:Y:S01]  /*38a0*/  @!P3 IMAD R71, R71, R19, R14 ;  /* 0x000000134747b224 */ /* 0x000fe200078e020e */
[----:B------:R-:W-:Y:S04]  /*38b0*/  BSSY B1, `(.L_x_126) ;  /* 0x0000006000017945 */ /* 0x000fe80003800000 */
[----:B------:R0:W-:Y:S01]  /*38c0*/  @!P3 STG.E.U8 desc[UR38][R6.64+0x59], R71 ;  /* 0x000059470600b986 */ /* 0x0001e2000c101126 */
[----:B------:R-:W-:Y:S05]  /*38d0*/  @P5 BRA `(.L_x_127) ;  /* 0x00000000000c5947 */ /* 0x000fea0003800000 */
[----:B------:R-:W3:Y:S02]  /*38e0*/  LDG.E.U8 R95, desc[UR38][R8.64+0x60] ;  /* 0x00006026085f7981 */ /* 0x000ee4000c1e1100 */
[----:B---3--:R-:W-:-:S05]  /*38f0*/  PRMT R13, R95, 0x8880, RZ ;  /* 0x000088805f0d7816 */ /* 0x008fca00000000ff */
[----:B------:R-:W-:-:S07]  /*3900*/  IMAD R14, R13, R88, RZ ;  /* 0x000000580d0e7224 */ /* 0x000fce00078e02ff */
.L_x_127:
[----:B------:R-:W-:Y:S05]  /*3910*/  BSYNC B1 ;  /* 0x0000000000017941 */ /* 0x000fea0003800000 */
.L_x_126:
[----:B---3--:R-:W-:Y:S01]  /*3920*/  @!P5 IMAD R13, R72, R19, R14 ;  /* 0x00000013480dd224 */ /* 0x008fe200078e020e */
[----:B------:R-:W-:Y:S04]  /*3930*/  BSSY B1, `(.L_x_128) ;  /* 0x0000006000017945 */ /* 0x000fe80003800000 */
[----:B------:R3:W-:Y:S01]  /*3940*/  @!P5 STG.E.U8 desc[UR38][R4.64+0x60], R13 ;  /* 0x0000600d0400d986 */ /* 0x0007e2000c101126 */
[----:B------:R-:W-:Y:S05]  /*3950*/  @P2 BRA `(.L_x_129) ;  /* 0x00000000000c2947 */ /* 0x000fea0003800000 */
[----:B------:R-:W3:Y:S02]  /*3960*/  LDG.E.U8 R95, desc[UR38][R8.64+0x61] ;  /* 0x00006126085f7981 */ /* 0x000ee4000c1e1100 */
[----:B---3--:R-:W-:-:S05]  /*3970*/  PRMT R13, R95, 0x8880, RZ ;  /* 0x000088805f0d7816 */ /* 0x008fca00000000ff */
[----:B------:R-:W-:-:S07]  /*3980*/  IMAD R14, R13, R88, RZ ;  /* 0x000000580d0e7224 */ /* 0x000fce00078e02ff */
.L_x_129:
[----:B------:R-:W-:Y:S05]  /*3990*/  BSYNC B1 ;  /* 0x0000000000017941 */ /* 0x000fea0003800000 */
.L_x_128:
        /* <DEDUP_REMOVED lines=11> */
.L_x_131:
[----:B------:R-:W-:Y:S05]  /*3a50*/  BSYNC B1 ;  /* 0x0000000000017941 */ /* 0x000fea0003800000 */
.L_x_130:
[----:B---3--:R-:W-:Y:S01]  /*3a60*/  @!P4 IMAD R13, R74, R19, R14 ;  /* 0x000000134a0dc224 */ /* 0x008fe200078e020e */
[----:B------:R-:W-:Y:S04]  /*3a70*/  BSSY B1, `(.L_x_132) ;  /* 0x0000006000017945 */ /* 0x000fe80003800000 */
[----:B------:R3:W-:Y:S01]  /*3a80*/  @!P4 STG.E.U8 desc[UR38][R6.64+0x60], R13 ;  /* 0x0000600d0600c986 */ /* 0x0007e2000c101126 */
[----:B------:R-:W-:Y:S05]  /*3a90*/  @P3 BRA `(.L_x_133) ;  /* 0x00000000000c3947 */ /* 0x000fea0003800000 */
[----:B------:R-:W3:Y:S02]  /*3aa0*/  LDG.E.U8 R95, desc[UR38][R10.64+0x61] ;  /* 0x000061260a5f7981 */ /* 0x000ee4000c1e1100 */
[----:B---3--:R-:W-:-:S05]  /*3ab0*/  PRMT R13, R95, 0x8880, RZ ;  /* 0x000088805f0d7816 */ /* 0x008fca00000000ff */
[----:B------:R-:W-:-:S07]  /*3ac0*/  IMAD R14, R13, R88, RZ ;  /* 0x000000580d0e7224 */ /* 0x000fce00078e02ff */
.L_x_133:
[----:B------:R-:W-:Y:S05]  /*3ad0*/  BSYNC B1 ;  /* 0x0000000000017941 */ /* 0x000fea0003800000 */
.L_x_132:
[----:B------:R-:W-:Y:S01]  /*3ae0*/  @!P3 IMAD R75, R75, R19, R14 ;  /* 0x000000134b4bb224 */ /* 0x000fe200078e020e */
[----:B------:R-:W-:Y:S04]  /*3af0*/  BSSY B1, `(.L_x_134) ;  /* 0x0000006000017945 */ /* 0x000fe80003800000 */
[----:B------:R0:W-:Y:S01]  /*3b00*/  @!P3 STG.E.U8 desc[UR38][R6.64+0x61], R75 ;  /* 0x0000614b0600b986 */ /* 0x0001e2000c101126 */
[----:B------:R-:W-:Y:S05]  /*3b10*/  @P5 BRA `(.L_x_135) ;  /* 0x00000000000c5947 */ /* 0x000fea0003800000 */
[----:B------:R-:W3:Y:S02]  /*3b20*/  LDG.E.U8 R95, desc[UR38][R8.64+0x68] ;  /* 0x00006826085f7981 */ /* 0x000ee4000c1e1100 */
[----:B---3--:R-:W-:-:S05]  /*3b30*/  PRMT R13, R95, 0x8880, RZ ;  /* 0x000088805f0d7816 */ /* 0x008fca00000000ff */
[----:B------:R-:W-:-:S07]  /*3b40*/  IMAD R14, R13, R88, RZ ;  /* 0x000000580d0e7224 */ /* 0x000fce00078e02ff */
.L_x_135:
[----:B------:R-:W-:Y:S05]  /*3b50*/  BSYNC B1 ;  /* 0x0000000000017941 */ /* 0x000fea0003800000 */
.L_x_134:
[----:B---3--:R-:W-:Y:S01]  /*3b60*/  @!P5 IMAD R13, R76, R19, R14 ;  /* 0x000000134c0dd224 */ /* 0x008fe200078e020e */
[----:B------:R-:W-:Y:S04]  /*3b70*/  BSSY B1, `(.L_x_136) ;  /* 0x0000006000017945 */ /* 0x000fe80003800000 */
[----:B------:R3:W-:Y:S01]  /*3b80*/  @!P5 STG.E.U8 desc[UR38][R4.64+0x68], R13 ;  /* 0x0000680d0400d986 */ /* 0x0007e2000c101126 */
[----:B------:R-:W-:Y:S05]  /*3b90*/  @P2 BRA `(.L_x_137) ;  /* 0x00000000000c2947 */ /* 0x000fea0003800000 */
[----:B------:R-:W3:Y:S02]  /*3ba0*/  LDG.E.U8 R95, desc[UR38][R8.64+0x69] ;  /* 0x00006926085f7981 */ /* 0x000ee4000c1e1100 */
[----:B---3--:R-:W-:-:S05]  /*3bb0*/  PRMT R13, R95, 0x8880, RZ ;  /* 0x000088805f0d7816 */ /* 0x008fca00000000ff */
[----:B------:R-:W-:-:S07]  /*3bc0*/  IMAD R14, R13, R88, RZ ;  /* 0x000000580d0e7224 */ /* 0x000fce00078e02ff */
.L_x_137:
[----:B------:R-:W-:Y:S05]  /*3bd0*/  BSYNC B1 ;  /* 0x0000000000017941 */ /* 0x000fea0003800000 */
.L_x_136:
        /* <DEDUP_REMOVED lines=11> */
.L_x_139:
[----:B------:R-:W-:Y:S05]  /*3c90*/  BSYNC B1 ;  /* 0x0000000000017941 */ /* 0x000fea0003800000 */
.L_x_138:
[----:B---3--:R-:W-:Y:S01]  /*3ca0*/  @!P4 IMAD R13, R78, R19, R14 ;  /* 0x000000134e0dc224 */ /* 0x008fe200078e020e */
[----:B------:R-:W-:Y:S04]  /*3cb0*/  BSSY B1, `(.L_x_140) ;  /* 0x0000006000017945 */ /* 0x000fe80003800000 */
[----:B------:R3:W-:Y:S01]  /*3cc0*/  @!P4 STG.E.U8 desc[UR38][R6.64+0x68], R13 ;  /* 0x0000680d0600c986 */ /* 0x0007e2000c101126 */
[----:B------:R-:W-:Y:S05]  /*3cd0*/  @P3 BRA `(.L_x_141) ;  /* 0x00000000000c3947 */ /* 0x000fea0003800000 */
[----:B------:R-:W3:Y:S02]  /*3ce0*/  LDG.E.U8 R95, desc[UR38][R10.64+0x69] ;  /* 0x000069260a5f7981 */ /* 0x000ee4000c1e1100 */
[----:B---3--:R-:W-:-:S05]  /*3cf0*/  PRMT R13, R95, 0x8880, RZ ;  /* 0x000088805f0d7816 */ /* 0x008fca00000000ff */
[----:B------:R-:W-:-:S07]  /*3d00*/  IMAD R14, R13, R88, RZ ;  /* 0x000000580d0e7224 */ /* 0x000fce00078e02ff */
.L_x_141:
[----:B------:R-:W-:Y:S05]  /*3d10*/  BSYNC B1 ;  /* 0x0000000000017941 */ /* 0x000fea0003800000 */
.L_x_140:
[----:B------:R-:W-:Y:S01]  /*3d20*/  @!P3 IMAD R79, R79, R19, R14 ;  /* 0x000000134f4fb224 */ /* 0x000fe200078e020e */
[----:B------:R-:W-:Y:S04]  /*3d30*/  BSSY B1, `(.L_x_142) ;  /* 0x0000006000017945 */ /* 0x000fe80003800000 */
[----:B------:R0:W-:Y:S01]  /*3d40*/  @!P3 STG.E.U8 desc[UR38][R6.64+0x69], R79 ;  /* 0x0000694f0600b986 */ /* 0x0001e2000c101126 */
[----:B------:R-:W-:Y:S05]  /*3d50*/  @P5 BRA `(.L_x_143) ;  /* 0x00000000000c5947 */ /* 0x000fea0003800000 */
[----:B------:R-:W3:Y:S02]  /*3d60*/  LDG.E.U8 R95, desc[UR38][R8.64+0x70] ;  /* 0x00007026085f7981 */ /* 0x000ee4000c1e1100 */
[----:B---3--:R-:W-:-:S05]  /*3d70*/  PRMT R13, R95, 0x8880, RZ ;  /* 0x000088805f0d7816 */ /* 0x008fca00000000ff */
[----:B------:R-:W-:-:S07]  /*3d80*/  IMAD R14, R13, R88, RZ ;  /* 0x000000580d0e7224 */ /* 0x000fce00078e02ff */
.L_x_143:
[----:B------:R-:W-:Y:S05]  /*3d90*/  BSYNC B1 ;  /* 0x0000000000017941 */ /* 0x000fea0003800000 */
.L_x_142:
[----:B---3--:R-:W-:Y:S01]  /*3da0*/  @!P5 IMAD R13, R80, R19, R14 ;  /* 0x00000013500dd224 */ /* 0x008fe200078e020e */
[----:B------:R-:W-:Y:S04]  /*3db0*/  BSSY B1, `(.L_x_144) ;  /* 0x0000006000017945 */ /* 0x000fe80003800000 */
[----:B------:R3:W-:Y:S01]  /*3dc0*/  @!P5 STG.E.U8 desc[UR38][R4.64+0x70], R13 ;  /* 0x0000700d0400d986 */ /* 0x0007e2000c101126 */
[----:B------:R-:W-:Y:S05]  /*3dd0*/  @P2 BRA `(.L_x_145) ;  /* 0x00000000000c2947 */ /* 0x000fea0003800000 */
[----:B------:R-:W3:Y:S02]  /*3de0*/  LDG.E.U8 R95, desc[UR38][R8.64+0x71] ;  /* 0x00007126085f7981 */ /* 0x000ee4000c1e1100 */
[----:B---3--:R-:W-:-:S05]  /*3df0*/  PRMT R13, R95, 0x8880, RZ ;  /* 0x000088805f0d7816 */ /* 0x008fca00000000ff */
[----:B------:R-:W-:-:S07]  /*3e00*/  IMAD R14, R13, R88, RZ ;  /* 0x000000580d0e7224 */ /* 0x000fce00078e02ff */
.L_x_145:
[----:B------:R-:W-:Y:S05]  /*3e10*/  BSYNC B1 ;  /* 0x0000000000017941 */ /* 0x000fea0003800000 */
.L_x_144:
[----:B------:R-:W-:Y:S01]  /*3e20*/  ISETP.LT.OR P4, PT, R3, 0x71, !P0 ;  /* 0x000000710300780c */ /* 0x000fe20004781670 */
[----:B------:R-:W-:Y:S01]  /*3e30*/  @!P2 IMAD R81, R81, R19, R14 ;  /* 0x000000135151a224 */ /* 0x000fe200078e020e */
[----:B------:R-:W-:Y:S01]  /*3e40*/  BSSY B1, `(.L_x_146) ;  /* 0x000000a000017945 */ /* 0x000fe20003800000 */
[C---:B------:R-:W-:Y:S02]  /*3e50*/  ISETP.LT.OR P3, PT, R3.reuse, 0x72, !P0 ;  /* 0x000000720300780c */ /* 0x040fe40004761670 */
        /* <DEDUP_REMOVED lines=8> */
.L_x_147:
[----:B------:R-:W-:Y:S05]  /*3ee0*/  BSYNC B1 ;  /* 0x0000000000017941 */ /* 0x000fea0003800000 */
.L_x_146:
[----:B---3--:R-:W-:Y:S01]  /*3ef0*/  @!P4 IMAD R13, R82, R19, R14 ;  /* 0x00000013520dc224 */ /* 0x008fe200078e020e */
[----:B------:R-:W-:Y:S04]  /*3f00*/  BSSY B1, `(.L_x_148) ;  /* 0x0000006000017945 */ /* 0x000fe80003800000 */
[----:B------:R3:W-:Y:S01]  /*3f10*/  @!P4 STG.E.U8 desc[UR38][R6.64+0x70], R13 ;  /* 0x0000700d0600c986 */ /* 0x0007e2000c101126 */
[----:B------:R-:W-:Y:S05]  /*3f20*/  @P3 BRA `(.L_x_149) ;  /* 0x00000000000c3947 */ /* 0x000fea0003800000 */
[----:B------:R-:W3:Y:S02]  /*3f30*/  LDG.E.U8 R95, desc[UR38][R10.64+0x71] ;  /* 0x000071260a5f7981 */ /* 0x000ee4000c1e1100 */
[----:B---3--:R-:W-:-:S05]  /*3f40*/  PRMT R13, R95, 0x8880, RZ ;  /* 0x000088805f0d7816 */ /* 0x008fca00000000ff */
[----:B------:R-:W-:-:S07]  /*3f50*/  IMAD R14, R13, R88, RZ ;  /* 0x000000580d0e7224 */ /* 0x000fce00078e02ff */
.L_x_149:
[----:B------:R-:W-:Y:S05]  /*3f60*/  BSYNC B1 ;  /* 0x0000000000017941 */ /* 0x000fea0003800000 */
.L_x_148:
[----:B------:R-:W-:Y:S01]  /*3f70*/  @!P3 IMAD R83, R83, R19, R14 ;  /* 0x000000135353b224 */ /* 0x000fe200078e020e */
[----:B------:R-:W-:Y:S04]  /*3f80*/  BSSY B1, `(.L_x_150) ;  /* 0x0000006000017945 */ /* 0x000fe80003800000 */
[----:B------:R0:W-:Y:S01]  /*3f90*/  @!P3 STG.E.U8 desc[UR38][R6.64+0x71], R83 ;  /* 0x000071530600b986 */ /* 0x0001e2000c101126 */
[----:B------:R-:W-:Y:S05]  /*3fa0*/  @P2 BRA `(.L_x_151) ;  /* 0x00000000000c2947 */ /* 0x000fea0003800000 */
[----:B------:R-:W3:Y:S02]  /*3fb0*/  LDG.E.U8 R95, desc[UR38][R8.64+0x78] ;  /* 0x00007826085f7981 */ /* 0x000ee4000c1e1100 */
[----:B---3--:R-:W-:-:S05]  /*3fc0*/  PRMT R13, R95, 0x8880, RZ ;  /* 0x000088805f0d7816 */ /* 0x008fca00000000ff */
[----:B------:R-:W-:-:S07]  /*3fd0*/  IMAD R14, R13, R88, RZ ;  /* 0x000000580d0e7224 */ /* 0x000fce00078e02ff */
.L_x_151:
[----:B------:R-:W-:Y:S05]  /*3fe0*/  BSYNC B1 ;  /* 0x0000000000017941 */ /* 0x000fea0003800000 */
.L_x_150:
[----:B---3--:R-:W-:Y:S01]  /*3ff0*/  @!P2 IMAD R13, R84, R19, R14 ;  /* 0x00000013540da224 */ /* 0x008fe200078e020e */
[----:B------:R-:W-:Y:S04]  /*4000*/  BSSY B1, `(.L_x_152) ;  /* 0x0000006000017945 */ /* 0x000fe80003800000 */
[----:B------:R3:W-:Y:S01]  /*4010*/  @!P2 STG.E.U8 desc[UR38][R4.64+0x78], R13 ;  /* 0x0000780d0400a986 */ /* 0x0007e2000c101126 */
[----:B------:R-:W-:Y:S05]  /*4020*/  @P1 BRA `(.L_x_153) ;  /* 0x00000000000c1947 */ /* 0x000fea0003800000 */
[----:B------:R-:W3:Y:S02]  /*4030*/  LDG.E.U8 R95, desc[UR38][R8.64+0x79] ;  /* 0x00007926085f7981 */ /* 0x000ee4000c1e1100 */
[----:B---3--:R-:W-:-:S05]  /*4040*/  PRMT R13, R95, 0x8880, RZ ;  /* 0x000088805f0d7816 */ /* 0x008fca00000000ff */
[----:B------:R-:W-:-:S07]  /*4050*/  IMAD R14, R13, R88, RZ ;  /* 0x000000580d0e7224 */ /* 0x000fce00078e02ff */
.L_x_153:
[----:B------:R-:W-:Y:S05]  /*4060*/  BSYNC B1 ;  /* 0x0000000000017941 */ /* 0x000fea0003800000 */
.L_x_152:
[----:B------:R-:W-:Y:S01]  /*4070*/  @!P1 IMAD R85, R85, R19, R14 ;  /* 0x0000001355559224 */ /* 0x000fe200078e020e */
[----:B------:R-:W-:Y:S04]  /*4080*/  BSSY B1, `(.L_x_154) ;  /* 0x0000006000017945 */ /* 0x000fe80003800000 */
[----:B------:R0:W-:Y:S01]  /*4090*/  @!P1 STG.E.U8 desc[UR38][R4.64+0x79], R85 ;  /* 0x0000795504009986 */ /* 0x0001e2000c101126 */
[----:B------:R-:W-:Y:S05]  /*40a0*/  @P5 BRA `(.L_x_155) ;  /* 0x00000000000c5947 */ /* 0x000fea0003800000 */
[----:B------:R-:W0:Y:S02]  /*40b0*/  LDG.E.U8 R95, desc[UR38][R10.64+0x78] ;  /* 0x000078260a5f7981 */ /* 0x000e24000c1e1100 */
[----:B0123--:R-:W-:-:S05]  /*40c0*/  PRMT R5, R95, 0x8880, RZ ;  /* 0x000088805f057816 */ /* 0x00ffca00000000ff */
[----:B------:R-:W-:-:S07]  /*40d0*/  IMAD R14, R5, R88, RZ ;  /* 0x00000058050e7224 */ /* 0x000fce00078e02ff */
.L_x_155:
[----:B------:R-:W-:Y:S05]  /*40e0*/  BSYNC B1 ;  /* 0x0000000000017941 */ /* 0x000fea0003800000 */
.L_x_154:
[----:B0123--:R-:W-:Y:S01]  /*40f0*/  @!P5 IMAD R5, R86, R19, R14 ;  /* 0x000000135605d224 */ /* 0x00ffe200078e020e */
[----:B------:R-:W-:Y:S01]  /*4100*/  ISETP.LT.OR P0, PT, R3, 0x7a, !P0 ;  /* 0x0000007a0300780c */ /* 0x000fe20004701670 */
[----:B------:R-:W-:Y:S03]  /*4110*/  BSSY B1, `(.L_x_156) ;  /* 0x0000006000017945 */ /* 0x000fe60003800000 */
[----:B------:R0:W-:Y:S09]  /*4120*/  @!P5 STG.E.U8 desc[UR38][R6.64+0x78], R5 ;  /* 0x000078050600d986 */ /* 0x0001f2000c101126 */
[----:B------:R-:W-:Y:S05]  /*4130*/  @P0 BRA `(.L_x_157) ;  /* 0x00000000000c0947 */ /* 0x000fea0003800000 */
[----:B------:R-:W2:Y:S02]  /*4140*/  LDG.E.U8 R95, desc[UR38][R10.64+0x79] ;  /* 0x000079260a5f7981 */ /* 0x000ea4000c1e1100 */
[----:B--2---:R-:W-:-:S05]  /*4150*/  PRMT R3, R95, 0x8880, RZ ;  /* 0x000088805f037816 */ /* 0x004fca00000000ff */
[----:B------:R-:W-:-:S07]  /*4160*/  IMAD R14, R3, R88, RZ ;  /* 0x00000058030e7224 */ /* 0x000fce00078e02ff */
.L_x_157:
[----:B------:R-:W-:Y:S05]  /*4170*/  BSYNC B1 ;  /* 0x0000000000017941 */ /* 0x000fea0003800000 */
.L_x_156:
[----:B------:R-:W-:Y:S01]  /*4180*/  IMAD R87, R87, R19, R14 ;  /* 0x0000001357577224 */ /* 0x000fe200078e020e */
[----:B------:R-:W-:Y:S06]  /*4190*/  @P0 BRA `(.L_x_158) ;  /* 0x0000000c00100947 */ /* 0x000fec0003800000 */
[----:B------:R1:W-:Y:S01]  /*41a0*/  STG.E.U8 desc[UR38][R6.64+0x79], R87 ;  /* 0x0000795706007986 */ /* 0x0003e2000c101126 */
[----:B------:R-:W-:Y:S05]  /*41b0*/  BRA `(.L_x_158) ;  /* 0x0000000c00087947 */ /* 0x000fea0003800000 */
.L_x_29:
[C---:B------:R-:W-:Y:S02]  /*41c0*/  ISETP.GE.AND P1, PT, R102.reuse, 0x1, PT ;  /* 0x000000016600780c */ /* 0x040fe40003f26270 */
[----:B------:R-:W-:Y:S02]  /*41d0*/  ISETP.GE.AND P0, PT, R102, 0x9, PT ;  /* 0x000000096600780c */ /* 0x000fe40003f06270 */
[C---:B------:R-:W-:Y:S02]  /*41e0*/  ISETP.LT.OR P4, PT, R3.reuse, 0x1, !P1 ;  /* 0x000000010300780c */ /* 0x040fe40004f81670 */
[C---:B------:R-:W-:Y:S02]  /*41f0*/  ISETP.LT.OR P3, PT, R3.reuse, 0x2, !P1 ;  /* 0x000000020300780c */ /* 0x040fe40004f61670 */
[C---:B------:R-:W-:Y:S02]  /*4200*/  ISETP.LT.OR P2, PT, R3.reuse, 0x1, !P0 ;  /* 0x000000010300780c */ /* 0x040fe40004741670 */
[----:B------:R-:W-:-:S07]  /*4210*/  ISETP.LT.OR P5, PT, R3, 0x2, !P0 ;  /* 0x000000020300780c */ /* 0x000fce00047a1670 */
[-C--:B------:R-:W-:Y:S02]  /*4220*/  @!P4 IMAD R9, R24, R19.reuse, RZ ;  /* 0x000000131809c224 */ /* 0x080fe400078e02ff */
[-C--:B------:R-:W-:Y:S02]  /*4230*/  @!P3 IMAD R25, R25, R19.reuse, RZ ;  /* 0x000000131919b224 */ /* 0x080fe400078e02ff */
[-C--:B------:R-:W-:Y:S01]  /*4240*/  @!P2 IMAD R11, R26, R19.reuse, RZ ;  /* 0x000000131a0ba224 */ /* 0x080fe200078e02ff */
[----:B------:R0:W-:Y:S01]  /*4250*/  @!P4 STG.E.U8 desc[UR38][R4.64], R9 ;  /* 0x000000090400c986 */ /* 0x0001e2000c101126 */
[----:B------:R-:W-:Y:S01]  /*4260*/  ISETP.LT.OR P4, PT, R3, 0x9, !P1 ;  /* 0x000000090300780c */ /* 0x000fe20004f81670 */
[----:B------:R-:W-:Y:S02]  /*4270*/  @!P5 IMAD R27, R27, R19, RZ ;  /* 0x000000131b1bd224 */ /* 0x000fe400078e02ff */
[----:B------:R-:W-:Y:S01]  /*4280*/  @!P3 STG.E.U8 desc[UR38][R4.64+0x1], R25 ;  /* 0x000001190400b986 */ /* 0x000fe2000c101126 */
[----:B------:R-:W-:-:S03]  /*4290*/  ISETP.LT.OR P3, PT, R3, 0xa, !P1 ;  /* 0x0000000a0300780c */ /* 0x000fc60004f61670 */
[----:B------:R1:W-:Y:S01]  /*42a0*/  @!P2 STG.E.U8 desc[UR38][R6.64], R11 ;  /* 0x0000000b0600a986 */ /* 0x0003e2000c101126 */
[----:B------:R-:W-:-:S03]  /*42b0*/  ISETP.LT.OR P2, PT, R3, 0x9, !P0 ;  /* 0x000000090300780c */ /* 0x000fc60004741670 */
[----:B------:R-:W-:Y:S01]  /*42c0*/  @!P5 STG.E.U8 desc[UR38][R6.64+0x1], R27 ;  /* 0x0000011b0600d986 */ /* 0x000fe2000c101126 */
[----:B------:R-:W-:Y:S01]  /*42d0*/  ISETP.LT.OR P5, PT, R3, 0xa, !P0 ;  /* 0x0000000a0300780c */ /* 0x000fe200047a1670 */
[----:B------:R-:W-:-:S04]  /*42e0*/  @!P4 IMAD R13, R28, R19, RZ ;  /* 0x000000131c0dc224 */ /* 0x000fc800078e02ff */
[-C--:B------:R-:W-:Y:S01]  /*42f0*/  @!P3 IMAD R29, R29, R19.reuse, RZ ;  /* 0x000000131d1db224 */ /* 0x080fe200078e02ff */
[----:B------:R-:W-:Y:S01]  /*4300*/  @!P4 STG.E.U8 desc[UR38][R4.64+0x8], R13 ;  /* 0x0000080d0400c986 */ /* 0x000fe2000c101126 */
[C---:B------:R-:W-:Y:S02]  /*4310*/  ISETP.LT.OR P4, PT, R3.reuse, 0x11, !P1 ;  /* 0x000000110300780c */ /* 0x040fe40004f81670 */
[-C--:B0-----:R-:W-:Y:S01]  /*4320*/  @!P2 IMAD R9, R30, R19.reuse, RZ ;  /* 0x000000131e09a224 */ /* 0x081fe200078e02ff */
[----:B------:R-:W-:Y:S01]  /*4330*/  @!P3 STG.E.U8 desc[UR38][R4.64+0x9], R29 ;  /* 0x0000091d0400b986 */ /* 0x000fe2000c101126 */
[----:B------:R-:W-:Y:S02]  /*4340*/  ISETP.LT.OR P3, PT, R3, 0x12, !P1 ;  /* 0x000000120300780c */ /* 0x000fe40004f61670 */
[----:B------:R-:W-:Y:S01]  /*4350*/  @!P5 IMAD R31, R31, R19, RZ ;  /* 0x000000131f1fd224 */ /* 0x000fe200078e02ff */
[----:B------:R0:W-:Y:S01]  /*4360*/  @!P2 STG.E.U8 desc[UR38][R6.64+0x8], R9 ;  /* 0x000008090600a986 */ /* 0x0001e2000c101126 */
[----:B------:R-:W-:-:S03]  /*4370*/  ISETP.LT.OR P2, PT, R3, 0x11, !P0 ;  /* 0x000000110300780c */ /* 0x000fc60004741670 */
[----:B------:R-:W-:Y:S01]  /*4380*/  @!P5 STG.E.U8 desc[UR38][R6.64+0x9], R31 ;  /* 0x0000091f0600d986 */ /* 0x000fe2000c101126 */
[----:B------:R-:W-:Y:S01]  /*4390*/  ISETP.LT.OR P5, PT, R3, 0x12, !P0 ;  /* 0x000000120300780c */ /* 0x000fe200047a1670 */
[----:B-1----:R-:W-:-:S04]  /*43a0*/  @!P4 IMAD R11, R32, R19, RZ ;  /* 0x00000013200bc224 */ /* 0x002fc800078e02ff */
        /* <DEDUP_REMOVED lines=109> */
[----:B------:R1:W-:Y:S01]  /*4a80*/  @!P4 STG.E.U8 desc[UR38][R4.64+0x58], R13 ;  /* 0x0000580d0400c986 */ /* 0x0003e2000c101126 */
        /* <DEDUP_REMOVED lines=13> */
[-C--:B-1----:R-:W-:Y:S01]  /*4b60*/  @!P2 IMAD R13, R74, R19.reuse, RZ ;  /* 0x000000134a0da224 */ /* 0x082fe200078e02ff */
[----:B------:R-:W-:Y:S01]  /*4b70*/  @!P3 STG.E.U8 desc[UR38][R4.64+0x61], R73 ;  /* 0x000061490400b986 */ /* 0x000fe2000c101126 */
[----:B------:R-:W-:Y:S02]  /*4b80*/  ISETP.LT.OR P3, PT, R3, 0x6a, !P1 ;  /* 0x0000006a0300780c */ /* 0x000fe40004f61670 */
[----:B------:R-:W-:Y:S01]  /*4b90*/  @!P5 IMAD R75, R75, R19, RZ ;  /* 0x000000134b4bd224 */ /* 0x000fe200078e02ff */
[----:B------:R1:W-:Y:S01]  /*4ba0*/  @!P2 STG.E.U8 desc[UR38][R6.64+0x60], R13 ;  /* 0x0000600d0600a986 */ /* 0x0003e2000c101126 */
[----:B------:R-:W-:-:S03]  /*4bb0*/  ISETP.LT.OR P2, PT, R3, 0x69, !P0 ;  /* 0x000000690300780c */ /* 0x000fc60004741670 */
[----:B------:R-:W-:Y:S01]  /*4bc0*/  @!P5 STG.E.U8 desc[UR38][R6.64+0x61], R75 ;  /* 0x0000614b0600d986 */ /* 0x000fe2000c101126 */
[----:B------:R-:W-:Y:S01]  /*4bd0*/  ISETP.LT.OR P5, PT, R3, 0x6a, !P0 ;  /* 0x0000006a0300780c */ /* 0x000fe200047a1670 */
[----:B0-----:R-:W-:-:S04]  /*4be0*/  @!P4 IMAD R9, R76, R19, RZ ;  /* 0x000000134c09c224 */ /* 0x001fc800078e02ff */
[-C--:B------:R-:W-:Y:S01]  /*4bf0*/  @!P3 IMAD R77, R77, R19.reuse, RZ ;  /* 0x000000134d4db224 */ /* 0x080fe200078e02ff */
[----:B------:R-:W-:Y:S01]  /*4c00*/  @!P4 STG.E.U8 desc[UR38][R4.64+0x68], R9 ;  /* 0x000068090400c986 */ /* 0x000fe2000c101126 */
[C---:B------:R-:W-:Y:S02]  /*4c10*/  ISETP.LT.OR P4, PT, R3.reuse, 0x72, !P1 ;  /* 0x000000720300780c */ /* 0x040fe40004f81670 */
[-C--:B--2---:R-:W-:Y:S01]  /*4c20*/  @!P2 IMAD R11, R78, R19.reuse, RZ ;  /* 0x000000134e0ba224 */ /* 0x084fe200078e02ff */
[----:B------:R-:W-:Y:S01]  /*4c30*/  @!P3 STG.E.U8 desc[UR38][R4.64+0x69], R77 ;  /* 0x0000694d0400b986 */ /* 0x000fe2000c101126 */
[----:B------:R-:W-:Y:S02]  /*4c40*/  ISETP.LT.OR P3, PT, R3, 0x71, !P1 ;  /* 0x000000710300780c */ /* 0x000fe40004f61670 */
[----:B------:R-:W-:Y:S01]  /*4c50*/  @!P5 IMAD R79, R79, R19, RZ ;  /* 0x000000134f4fd224 */ /* 0x000fe200078e02ff */
[----:B------:R0:W-:Y:S01]  /*4c60*/  @!P2 STG.E.U8 desc[UR38][R6.64+0x68], R11 ;  /* 0x0000680b0600a986 */ /* 0x0001e2000c101126 */
[----:B------:R-:W-:-:S03]  /*4c70*/  ISETP.LT.OR P2, PT, R3, 0x71, !P0 ;  /* 0x000000710300780c */ /* 0x000fc60004741670 */
[----:B------:R2:W-:Y:S01]  /*4c80*/  @!P5 STG.E.U8 desc[UR38][R6.64+0x69], R79 ;  /* 0x0000694f0600d986 */ /* 0x0005e2000c101126 */
[----:B------:R-:W-:Y:S01]  /*4c90*/  ISETP.LT.OR P5, PT, R3, 0x79, !P0 ;  /* 0x000000790300780c */ /* 0x000fe200047a1670 */
[----:B------:R-:W-:-:S04]  /*4ca0*/  @!P4 IMAD R81, R81, R19, RZ ;  /* 0x000000135151c224 */ /* 0x000fc800078e02ff */
[-C--:B-1----:R-:W-:Y:S01]  /*4cb0*/  @!P3 IMAD R13, R80, R19.reuse, RZ ;  /* 0x00000013500db224 */ /* 0x082fe200078e02ff */
[----:B------:R2:W-:Y:S01]  /*4cc0*/  @!P4 STG.E.U8 desc[UR38][R4.64+0x71], R81 ;  /* 0x000071510400c986 */ /* 0x0005e2000c101126 */
[C---:B------:R-:W-:Y:S02]  /*4cd0*/  ISETP.LT.OR P4, PT, R3.reuse, 0x72, !P0 ;  /* 0x000000720300780c */ /* 0x040fe40004781670 */
[C---:B------:R-:W-:Y:S01]  /*4ce0*/  ISETP.LT.OR P0, PT, R3.reuse, 0x7a, !P0 ;  /* 0x0000007a0300780c */ /* 0x040fe20004701670 */
[----:B------:R2:W-:Y:S01]  /*4cf0*/  @!P3 STG.E.U8 desc[UR38][R4.64+0x70], R13 ;  /* 0x0000700d0400b986 */ /* 0x0005e2000c101126 */
[C---:B------:R-:W-:Y:S02]  /*4d00*/  ISETP.LT.OR P3, PT, R3.reuse, 0x79, !P1 ;  /* 0x000000790300780c */ /* 0x040fe40004f61670 */
[----:B------:R-:W-:Y:S01]  /*4d10*/  ISETP.LT.OR P1, PT, R3, 0x7a, !P1 ;  /* 0x0000007a0300780c */ /* 0x000fe20004f21670 */
[-C--:B------:R-:W-:Y:S02]  /*4d20*/  @!P2 IMAD R3, R82, R19.reuse, RZ ;  /* 0x000000135203a224 */ /* 0x080fe400078e02ff */
[----:B0-----:R-:W-:-:S03]  /*4d30*/  @!P5 IMAD R11, R86, R19, RZ ;  /* 0x00000013560bd224 */ /* 0x001fc600078e02ff */
[----:B------:R2:W-:Y:S01]  /*4d40*/  @!P2 STG.E.U8 desc[UR38][R6.64+0x70], R3 ;  /* 0x000070030600a986 */ /* 0x0005e2000c101126 */
[-C--:B------:R-:W-:Y:S02]  /*4d50*/  @!P4 IMAD R83, R83, R19.reuse, RZ ;  /* 0x000000135353c224 */ /* 0x080fe400078e02ff */
[-C--:B------:R-:W-:Y:S02]  /*4d60*/  @!P0 IMAD R87, R87, R19.reuse, RZ ;  /* 0x0000001357578224 */ /* 0x080fe400078e02ff */
[-C--:B------:R-:W-:Y:S01]  /*4d70*/  @!P3 IMAD R9, R84, R19.reuse, RZ ;  /* 0x000000135409b224 */ /* 0x080fe200078e02ff */
[----:B------:R2:W-:Y:S01]  /*4d80*/  @!P4 STG.E.U8 desc[UR38][R6.64+0x71], R83 ;  /* 0x000071530600c986 */ /* 0x0005e2000c101126 */
[----:B------:R-:W-:-:S03]  /*4d90*/  @!P1 IMAD R85, R85, R19, RZ ;  /* 0x0000001355559224 */ /* 0x000fc600078e02ff */
[----:B------:R2:W-:Y:S04]  /*4da0*/  @!P3 STG.E.U8 desc[UR38][R4.64+0x78], R9 ;  /* 0x000078090400b986 */ /* 0x0005e8000c101126 */
[----:B------:R2:W-:Y:S04]  /*4db0*/  @!P1 STG.E.U8 desc[UR38][R4.64+0x79], R85 ;  /* 0x0000795504009986 */ /* 0x0005e8000c101126 */
[----:B------:R2:W-:Y:S04]  /*4dc0*/  @!P5 STG.E.U8 desc[UR38][R6.64+0x78], R11 ;  /* 0x0000780b0600d986 */ /* 0x0005e8000c101126 */
[----:B------:R2:W-:Y:S02]  /*4dd0*/  @!P0 STG.E.U8 desc[UR38][R6.64+0x79], R87 ;  /* 0x0000795706008986 */ /* 0x0005e4000c101126 */
.L_x_158:
[----:B------:R-:W-:Y:S05]  /*4de0*/  BSYNC B0 ;  /* 0x0000000000007941 */ /* 0x000fea0003800000 */
.L_x_28:
[----:B------:R-:W-:Y:S01]  /*4df0*/  IADD3 R16, P0, R16, UR36, RZ ;  /* 0x0000002410107c10 */ /* 0x000fe2000ff1e0ff */
[----:B------:R-:W-:Y:S01]  /*4e00*/  ULDC.64 UR4, c[0x0][0x650] ;  /* 0x0001940000047ab9 */ /* 0x000fe20000000a00 */
[----:B--2---:R-:W-:Y:S01]  /*4e10*/  PRMT R3, RZ, 0x7610, R3 ;  /* 0x00007610ff037816 */ /* 0x004fe20000000003 */
[----:B------:R-:W-:Y:S01]  /*4e20*/  IMAD.MOV.U32 R98, RZ, RZ, -0x1 ;  /* 0xffffffffff627424 */ /* 0x000fe200078e00ff */
[----:B------:R-:W-:Y:S01]  /*4e30*/  IADD3.X R17, R17, UR42, RZ, P0, !PT ;  /* 0x0000002a11117c10 */ /* 0x000fe200087fe4ff */
[----:B------:R-:W-:Y:S01]  /*4e40*/  IMAD.MOV.U32 R96, RZ, RZ, -0x1 ;  /* 0xffffffffff607424 */ /* 0x000fe200078e00ff */
[----:B------:R-:W-:-:S04]  /*4e50*/  ISETP.GE.U32.AND P0, PT, R16, UR4, PT ;  /* 0x0000000410007c0c */ /* 0x000fc8000bf06070 */
[----:B------:R-:W-:-:S13]  /*4e60*/  ISETP.GE.U32.AND.EX P0, PT, R17, UR5, PT, P0 ;  /* 0x0000000511007c0c */ /* 0x000fda000bf06100 */
[----:B------:R-:W-:Y:S05]  /*4e70*/  @P0 BRA `(.L_x_159) ;  /* 0x0000000400500947 */ /* 0x000fea0003800000 */
[----:B------:R-:W2:Y:S01]  /*4e80*/  LDC.64 R10, c[0x0][0x628] ;  /* 0x00018a00ff0a7b82 */ /* 0x000ea20000000a00 */
[----:B------:R-:W3:Y:S01]  /*4e90*/  S2R R20, SR_CTAID.X ;  /* 0x0000000000147919 */ /* 0x000ee20000002500 */
[----:B------:R-:W-:Y:S02]  /*4ea0*/  IMAD.MOV.U32 R8, RZ, RZ, R16 ;  /* 0x000000ffff087224 */ /* 0x000fe400078e0010 */
[----:B------:R-:W-:Y:S01]  /*4eb0*/  IMAD.MOV.U32 R9, RZ, RZ, R17 ;  /* 0x000000ffff097224 */ /* 0x000fe200078e0011 */
[----:B------:R-:W0:Y:S03]  /*4ec0*/  S2R R21, SR_CTAID.Y ;  /* 0x0000000000157919 */ /* 0x000e260000002600 */
[----:B------:R-:W0:Y:S08]  /*4ed0*/  LDC R0, c[0x0][0x630] ;  /* 0x00018c00ff007b82 */ /* 0x000e300000000800 */
[----:B------:R-:W0:Y:S01]  /*4ee0*/  LDC.64 R14, c[0x0][0x620] ;  /* 0x00018800ff0e7b82 */ /* 0x000e220000000a00 */
[----:B--2---:R-:W-:-:S04]  /*4ef0*/  ISETP.NE.U32.AND P0, PT, R10, RZ, PT ;  /* 0x000000ff0a00720c */ /* 0x004fc80003f05070 */
[----:B------:R-:W-:-:S13]  /*4f00*/  ISETP.NE.AND.EX P0, PT, R11, RZ, PT, P0 ;  /* 0x000000ff0b00720c */ /* 0x000fda0003f05300 */
[----:B0--3--:R-:W-:Y:S05]  /*4f10*/  @!P0 BRA `(.L_x_160) ;  /* 0x0000000000288947 */ /* 0x009fea0003800000 */
[----:B------:R-:W0:Y:S02]  /*4f20*/  LDC R3, c[0x0][0x634] ;  /* 0x00018d00ff037b82 */ /* 0x000e240000000800 */
[----:B0-----:R-:W-:-:S05]  /*4f30*/  IADD3 R3, P0, R16, R3, RZ ;  /* 0x0000000310037210 */ /* 0x001fca0007f1e0ff */
[----:B------:R-:W-:-:S04]  /*4f40*/  IMAD.X R13, RZ, RZ, R17, P0 ;  /* 0x000000ffff0d7224 */ /* 0x000fc800000e0611 */
[----:B------:R-:W-:-:S04]  /*4f50*/  IMAD.WIDE.U32 R4, R13, R10, RZ ;  /* 0x0000000a0d047225 */ /* 0x000fc800078e00ff */
[----:B-1--4-:R-:W-:-:S04]  /*4f60*/  IMAD.WIDE.U32 R6, P0, R3, R11, R4 ;  /* 0x0000000b03067225 */ /* 0x012fc80007800004 */
[----:B------:R-:W-:-:S04]  /*4f70*/  IMAD.WIDE.U32 R4, R3, R10, RZ ;  /* 0x0000000a03047225 */ /* 0x000fc800078e00ff */
[----:B------:R-:W-:Y:S01]  /*4f80*/  IMAD.X R9, RZ, RZ, RZ, P0 ;  /* 0x000000ffff097224 */ /* 0x000fe200000e06ff */
[----:B------:R-:W-:Y:S01]  /*4f90*/  IADD3 RZ, P0, R5, R6, RZ ;  /* 0x0000000605ff7210 */ /* 0x000fe20007f1e0ff */
[----:B------:R-:W-:-:S04]  /*4fa0*/  IMAD.MOV.U32 R8, RZ, RZ, R7 ;  /* 0x000000ffff087224 */ /* 0x000fc800078e0007 */
[----:B------:R-:W-:-:S08]  /*4fb0*/  IMAD.WIDE.U32.X R8, R13, R11, R8, P0 ;  /* 0x0000000b0d087225 */ /* 0x000fd000000e0408 */
.L_x_160:
[----:B------:R-:W0:Y:S01]  /*4fc0*/  LDC.64 R28, c[0x0][0x640] ;  /* 0x00019000ff1c7b82 */ /* 0x000e220000000a00 */
[-CC-:B------:R-:W-:Y:S01]  /*4fd0*/  SHF.R.U64 R96, R8, R0.reuse, R9.reuse ;  /* 0x0000000008607219 */ /* 0x180fe20000001209 */
[----:B------:R-:W-:Y:S01]  /*4fe0*/  ULDC UR4, c[0x0][0x150] ;  /* 0x0000540000047ab9 */ /* 0x000fe20000000800 */
[----:B------:R-:W-:Y:S02]  /*4ff0*/  SHF.R.U32.HI R0, RZ, R0, R9 ;  /* 0x00000000ff007219 */ /* 0x000fe40000011609 */
[----:B------:R-:W-:Y:S02]  /*5000*/  IADD3 R3, P0, RZ, -R96, RZ ;  /* 0x80000060ff037210 */ /* 0x000fe40007f1e0ff */
[----:B-1--4-:R-:W-:Y:S01]  /*5010*/  I2FP.F32.U32 R7, R20 ;  /* 0x0000001400077245 */ /* 0x012fe20000201000 */
[----:B------:R-:W1:Y:S02]  /*5020*/  LDC R6, c[0x0][0x618] ;  /* 0x00018600ff067b82 */ /* 0x000e640000000800 */
[----:B------:R-:W-:-:S02]  /*5030*/  IMAD.X R5, RZ, RZ, ~R0, P0 ;  /* 0x000000ffff057224 */ /* 0x000fc400000e0e00 */
[----:B------:R-:W-:Y:S01]  /*5040*/  FMUL R7, R7, UR4 ;  /* 0x0000000407077c20 */ /* 0x000fe20008400000 */
[----:B------:R-:W-:Y:S01]  /*5050*/  ULDC UR4, c[0x0][0x154] ;  /* 0x0000550000047ab9 */ /* 0x000fe20000000800 */
[-C--:B------:R-:W-:Y:S02]  /*5060*/  IMAD R0, R5, R14.reuse, RZ ;  /* 0x0000000e05007224 */ /* 0x080fe400078e02ff */
[----:B------:R-:W2:Y:S01]  /*5070*/  LDC R8, c[0x0][0x608] ;  /* 0x00018200ff087b82 */ /* 0x000ea20000000800 */
[C---:B------:R-:W-:Y:S01]  /*5080*/  IMAD.WIDE.U32 R4, R3.reuse, R14, R16 ;  /* 0x0000000e03047225 */ /* 0x040fe200078e0010 */
[----:B------:R-:W3:Y:S03]  /*5090*/  F2I.U32.TRUNC.NTZ R7, R7 ;  /* 0x0000000700077305 */ /* 0x000ee6000020f000 */
[----:B------:R-:W-:Y:S01]  /*50a0*/  IMAD R3, R3, R15, R0 ;  /* 0x0000000f03037224 */ /* 0x000fe200078e0200 */
[----:B------:R-:W-:-:S02]  /*50b0*/  I2FP.F32.U32 R0, R21 ;  /* 0x0000001500007245 */ /* 0x000fc40000201000 */
[----:B------:R-:W4:Y:S01]  /*50c0*/  LDC R26, c[0x0][0x658] ;  /* 0x00019600ff1a7b82 */ /* 0x000f220000000800 */
[----:B------:R-:W-:Y:S01]  /*50d0*/  IMAD.IADD R3, R5, 0x1, R3 ;  /* 0x0000000105037824 */ /* 0x000fe200078e0203 */
[----:B0-----:R-:W-:Y:S01]  /*50e0*/  ISETP.NE.U32.AND P0, PT, R28, RZ, PT ;  /* 0x000000ff1c00720c */ /* 0x001fe20003f05070 */
[----:B------:R-:W-:-:S03]  /*50f0*/  FMUL R0, R0, UR4 ;  /* 0x0000000400007c20 */ /* 0x000fc60008400000 */
[----:B------:R-:W-:Y:S01]  /*5100*/  ISETP.NE.AND.EX P0, PT, R29, RZ, PT, P0 ;  /* 0x000000ff1d00720c */ /* 0x000fe20003f05300 */
[----:B------:R0:W0:Y:S01]  /*5110*/  F2I.U32.TRUNC.NTZ R14, R0 ;  /* 0x00000000000e7305 */ /* 0x000022000020f000 */
[----:B------:R-:W0:Y:S01]  /*5120*/  LDC R9, c[0x0][0x144] ;  /* 0x00005100ff097b82 */ /* 0x000e220000000800 */
[-C--:B-1----:R-:W-:Y:S01]  /*5130*/  SHF.R.U64 R10, R4, R6.reuse, R3 ;  /* 0x00000006040a7219 */ /* 0x082fe20000001203 */
[----:B---3--:R-:W-:Y:S01]  /*5140*/  IMAD.MOV R7, RZ, RZ, -R7 ;  /* 0x000000ffff077224 */ /* 0x008fe200078e0a07 */
[----:B------:R-:W-:-:S05]  /*5150*/  SHF.R.U32.HI R3, RZ, R6, R3 ;  /* 0x00000006ff037219 */ /* 0x000fca0000011603 */
[----:B------:R-:W1:Y:S01]  /*5160*/  LDC R24, c[0x0][0x148] ;  /* 0x00005200ff187b82 */ /* 0x000e620000000800 */
[-CC-:B--2---:R-:W-:Y:S02]  /*5170*/  SHF.R.U64 R12, R10, R8.reuse, R3.reuse ;  /* 0x000000080a0c7219 */ /* 0x184fe40000001203 */
[----:B------:R-:W-:-:S05]  /*5180*/  SHF.R.U32.HI R3, RZ, R8, R3 ;  /* 0x00000008ff037219 */ /* 0x000fca0000011603 */
[----:B------:R-:W2:Y:S01]  /*5190*/  LDC R15, c[0x0][0x600] ;  /* 0x00018000ff0f7b82 */ /* 0x000ea20000000800 */
[-CC-:B----4-:R-:W-:Y:S02]  /*51a0*/  SHF.R.U64 R13, R12, R26.reuse, R3.reuse ;  /* 0x0000001a0c0d7219 */ /* 0x190fe40000001203 */
[----:B------:R-:W-:-:S03]  /*51b0*/  SHF.R.U32.HI R5, RZ, R26, R3 ;  /* 0x0000001aff057219 */ /* 0x000fc60000011603 */
[----:B------:R-:W-:Y:S02]  /*51c0*/  IMAD.MOV.U32 R4, RZ, RZ, R13 ;  /* 0x000000ffff047224 */ /* 0x000fe400078e000d */
[----:B------:R-:W3:Y:S01]  /*51d0*/  LDC R27, c[0x0][0x648] ;  /* 0x00019200ff1b7b82 */ /* 0x000ee20000000800 */
[----:B0-----:R-:W-:-:S07]  /*51e0*/  IMAD R25, R9, R7, R20 ;  /* 0x0000000709197224 */ /* 0x001fce00078e0214 */
[----:B------:R-:W0:Y:S08]  /*51f0*/  LDC R30, c[0x0][0x638] ;  /* 0x00018e00ff1e7b82 */ /* 0x000e300000000800 */
[----:B------:R-:W4:Y:S01]  /*5200*/  LDC R31, c[0x0][0x610] ;  /* 0x00018400ff1f7b82 */ /* 0x000f220000000800 */
[----:B-1----:R-:W-:Y:S05]  /*5210*/  @!P0 BRA `(.L_x_161) ;  /* 0x0000000000288947 */ /* 0x002fea0003800000 */
        /* <DEDUP_REMOVED lines=10> */
.L_x_161:
[----:B------:R-:W-:Y:S01]  /*52c0*/  ISETP.NE.AND P0, PT, R2, 0x1, PT ;  /* 0x000000010200780c */ /* 0x000fe20003f05270 */
[----:B------:R-:W-:Y:S01]  /*52d0*/  IMAD.MOV R14, RZ, RZ, -R14 ;  /* 0x000000ffff0e7224 */ /* 0x000fe200078e0a0e */
[----:B---3--:R-:W-:Y:S01]  /*52e0*/  SHF.R.U64 R0, R4, R27, R5 ;  /* 0x0000001b04007219 */ /* 0x008fe20000001205 */
[----:B--2---:R-:W-:Y:S01]  /*52f0*/  VIADD R5, R15, 0xffffffff ;  /* 0xffffffff0f057836 */ /* 0x004fe20000000000 */
[----:B------:R-:W-:-:S03]  /*5300*/  LOP3.LUT R3, R12, R93, RZ, 0xc0, !PT ;  /* 0x0000005d0c037212 */ /* 0x000fc600078ec0ff */
[----:B------:R-:W-:Y:S01]  /*5310*/  IMAD.MOV R4, RZ, RZ, -R0 ;  /* 0x000000ffff047224 */ /* 0x000fe200078e0a00 */
[----:B------:R-:W-:Y:S01]  /*5320*/  LOP3.LUT R10, R10, R5, RZ, 0xc0, !PT ;  /* 0x000000050a0a7212 */ /* 0x000fe200078ec0ff */
[----:B------:R-:W-:Y:S02]  /*5330*/  IMAD R0, R90, R0, R3 ;  /* 0x000000005a007224 */ /* 0x000fe400078e0203 */
[----:B0-----:R-:W-:Y:S02]  /*5340*/  IMAD R3, R4, R30, R13 ;  /* 0x0000001e04037224 */ /* 0x001fe400078e020d */
[----:B------:R-:W-:Y:S02]  /*5350*/  @P0 IMAD R25, R24, R14, R21 ;  /* 0x0000000e18190224 */ /* 0x000fe400078e0215 */
[----:B------:R-:W-:Y:S02]  /*5360*/  IMAD R5, R3, R15, R10 ;  /* 0x0000000f03057224 */ /* 0x000fe400078e020a */
[----:B----4-:R-:W-:-:S02]  /*5370*/  IMAD R0, R0, R31, R25 ;  /* 0x0000001f00007224 */ /* 0x010fc400078e0219 */
[----:B------:R-:W-:-:S03]  /*5380*/  IMAD.MOV.U32 R4, RZ, RZ, 0x1 ;  /* 0x00000001ff047424 */ /* 0x000fc600078e00ff */
[----:B------:R-:W-:Y:S02]  /*5390*/  SEL R98, R5, R0, !P0 ;  /* 0x0000000005627207 */ /* 0x000fe40004000000 */
[----:B------:R-:W-:Y:S02]  /*53a0*/  PRMT R3, R4, 0x7610, R3 ;  /* 0x0000761004037816 */ /* 0x000fe40000000003 */
[----:B------:R-:W-:-:S07]  /*53b0*/  SEL R0, R0, R5, !P0 ;  /* 0x0000000500007207 */ /* 0x000fce0004000000 */
.L_x_159:
[----:B------:R-:W-:Y:S01]  /*53c0*/  LOP3.LUT P0, RZ, R3, 0xff, RZ, 0xc0, !PT ;  /* 0x000000ff03ff7812 */ /* 0x000fe2000780c0ff */
[----:B------:R-:W-:-:S12]  /*53d0*/  IMAD.MOV.U32 R97, RZ, RZ, R0 ;  /* 0x000000ffff617224 */ /* 0x000fd800078e0000 */
[----:B------:R-:W-:Y:S05]  /*53e0*/  @P0 BRA `(.L_x_162) ;  /* 0xffffffbc005c0947 */ /* 0x000fea000383ffff */
[----:B------:R-:W-:Y:S05]  /*53f0*/  EXIT ;  /* 0x000000000000794d */ /* 0x000fea0003800000 */
.L_x_3:
        /* <DEDUP_REMOVED lines=26> */
.L_x_164:
[--C-:B------:R-:W-:Y:S01]  /*55a0*/  SHF.R.U64 R14, R12, R20, R13.reuse ;  /* 0x000000140c0e7219 */ /* 0x100fe2000000120d */
[----:B------:R-:W0:Y:S01]  /*55b0*/  LDC R24, c[0x0][0x618] ;  /* 0x00018600ff187b82 */ /* 0x000e220000000800 */
[----:B------:R-:W-:Y:S01]  /*55c0*/  I2FP.F32.U32 R8, R6 ;  /* 0x0000000600087245 */ /* 0x000fe20000201000 */
[----:B------:R-:W-:Y:S01]  /*55d0*/  ULDC UR4, c[0x0][0x150] ;  /* 0x0000540000047ab9 */ /* 0x000fe20000000800 */
[----:B------:R-:W-:Y:S02]  /*55e0*/  SHF.R.U32.HI R7, RZ, R20, R13 ;  /* 0x00000014ff077219 */ /* 0x000fe4000001160d */
[----:B------:R-:W-:Y:S01]  /*55f0*/  IADD3 R11, P0, RZ, -R14, RZ ;  /* 0x8000000eff0b7210 */ /* 0x000fe20007f1e0ff */
[----:B------:R-:W-:Y:S01]  /*5600*/  FMUL R13, R8, UR4 ;  /* 0x00000004080d7c20 */ /* 0x000fe20008400000 */
[----:B------:R-:W-:Y:S01]  /*5610*/  ULDC UR4, c[0x0][0x154] ;  /* 0x0000550000047ab9 */ /* 0x000fe20000000800 */
[----:B------:R-:W1:Y:S02]  /*5620*/  LDC.64 R26, c[0x0][0x640] ;  /* 0x00019000ff1a7b82 */ /* 0x000e640000000a00 */
[----:B------:R-:W-:-:S02]  /*5630*/  IMAD.X R7, RZ, RZ, ~R7, P0 ;  /* 0x000000ffff077224 */ /* 0x000fc400000e0e07 */
[----:B------:R-:W2:Y:S01]  /*5640*/  F2I.U32.TRUNC.NTZ R13, R13 ;  /* 0x0000000d000d7305 */ /* 0x000ea2000020f000 */
[----:B------:R-:W-:-:S03]  /*5650*/  IMAD.WIDE.U32 R8, R11, R22, R16 ;  /* 0x000000160b087225 */ /* 0x000fc600078e0010 */
[----:B------:R-:W3:Y:S01]  /*5660*/  LDC R15, c[0x0][0x144] ;  /* 0x00005100ff0f7b82 */ /* 0x000ee20000000800 */
[----:B------:R-:W-:-:S04]  /*5670*/  IMAD R10, R7, R22, RZ ;  /* 0x00000016070a7224 */ /* 0x000fc800078e02ff */
[----:B------:R-:W-:Y:S02]  /*5680*/  IMAD R7, R11, R23, R10 ;  /* 0x000000170b077224 */ /* 0x000fe400078e020a */
[----:B------:R-:W-:Y:S01]  /*5690*/  IMAD.MOV.U32 R10, RZ, RZ, -0x1 ;  /* 0xffffffffff0a7424 */ /* 0x000fe200078e00ff */
[----:B------:R-:W4:Y:S01]  /*56a0*/  LDC R20, c[0x0][0x608] ;  /* 0x00018200ff147b82 */ /* 0x000f220000000800 */
[----:B------:R-:W-:Y:S01]  /*56b0*/  IMAD.IADD R7, R9, 0x1, R7 ;  /* 0x0000000109077824 */ /* 0x000fe200078e0207 */
[----:B------:R-:W-:-:S04]  /*56c0*/  I2FP.F32.U32 R9, R3 ;  /* 0x0000000300097245 */ /* 0x000fc80000201000 */
[-C--:B0-----:R-:W-:Y:S01]  /*56d0*/  SHF.R.U64 R12, R8, R24.reuse, R7 ;  /* 0x00000018080c7219 */ /* 0x081fe20000001207 */
[----:B--2---:R-:W-:Y:S01]  /*56e0*/  IMAD.MOV R8, RZ, RZ, -R13 ;  /* 0x000000ffff087224 */ /* 0x004fe200078e0a0d */
[----:B------:R-:W0:Y:S01]  /*56f0*/  LDC R11, c[0x0][0x658] ;  /* 0x00019600ff0b7b82 */ /* 0x000e220000000800 */
[----:B-1----:R-:W-:Y:S01]  /*5700*/  ISETP.NE.U32.AND P0, PT, R26, RZ, PT ;  /* 0x000000ff1a00720c */ /* 0x002fe20003f05070 */
[----:B------:R-:W-:Y:S01]  /*5710*/  FMUL R9, R9, UR4 ;  /* 0x0000000409097c20 */ /* 0x000fe20008400000 */
[----:B------:R-:W-:Y:S02]  /*5720*/  SHF.R.U32.HI R7, RZ, R24, R7 ;  /* 0x00000018ff077219 */ /* 0x000fe40000011607 */
[----:B------:R-:W-:-:S03]  /*5730*/  ISETP.NE.AND.EX P0, PT, R27, RZ, PT, P0 ;  /* 0x000000ff1b00720c */ /* 0x000fc60003f05300 */
[----:B------:R-:W1:Y:S01]  /*5740*/  LDC R22, c[0x0][0x148] ;  /* 0x00005200ff167b82 */ /* 0x000e620000000800 */
[----:B---3--:R-:W-:Y:S02]  /*5750*/  IMAD R23, R15, R8, R6 ;  /* 0x000000080f177224 */ /* 0x008fe400078e0206 */
[----:B------:R-:W-:-:S05]  /*5760*/  IMAD.MOV.U32 R8, RZ, RZ, 0x1 ;  /* 0x00000001ff087424 */ /* 0x000fca00078e00ff */
[----:B------:R-:W2:Y:S01]  /*5770*/  LDC R21, c[0x0][0x600] ;  /* 0x00018000ff157b82 */ /* 0x000ea20000000800 */
[-CC-:B----4-:R-:W-:Y:S02]  /*5780*/  SHF.R.U64 R15, R12, R20.reuse, R7.reuse ;  /* 0x000000140c0f7219 */ /* 0x190fe40000001207 */
[----:B------:R-:W-:Y:S02]  /*5790*/  SHF.R.U32.HI R6, RZ, R20, R7 ;  /* 0x00000014ff067219 */ /* 0x000fe40000011607 */
[----:B------:R3:W4:Y:S03]  /*57a0*/  F2I.U32.TRUNC.NTZ R20, R9 ;  /* 0x0000000900147305 */ /* 0x000726000020f000 */
[----:B------:R-:W1:Y:S01]  /*57b0*/  LDC R25, c[0x0][0x648] ;  /* 0x00019200ff197b82 */ /* 0x000e620000000800 */
[-C--:B0-----:R-:W-:Y:S02]  /*57c0*/  SHF.R.U64 R19, R15, R11.reuse, R6 ;  /* 0x0000000b0f137219 */ /* 0x081fe40000001206 */
[----:B------:R-:W-:-:S02]  /*57d0*/  SHF.L.U32 R10, R10, R11, RZ ;  /* 0x0000000b0a0a7219 */ /* 0x000fc400000006ff */
[-C--:B------:R-:W-:Y:S01]  /*57e0*/  SHF.R.U32.HI R7, RZ, R11.reuse, R6 ;  /* 0x0000000bff077219 */ /* 0x080fe20000011606 */
[----:B------:R-:W-:Y:S01]  /*57f0*/  IMAD.MOV.U32 R6, RZ, RZ, R19 ;  /* 0x000000ffff067224 */ /* 0x000fe200078e0013 */
[----:B------:R-:W-:Y:S01]  /*5800*/  SHF.L.U32 R24, R8, R11, RZ ;  /* 0x0000000b08187219 */ /* 0x000fe200000006ff */
[----:B------:R-:W0:Y:S01]  /*5810*/  LDC R28, c[0x0][0x638] ;  /* 0x00018e00ff1c7b82 */ /* 0x000e220000000800 */
[----:B------:R-:W-:-:S07]  /*5820*/  LOP3.LUT R30, RZ, R10, RZ, 0x33, !PT ;  /* 0x0000000aff1e7212 */ /* 0x000fce00078e33ff */
[----:B------:R-:W0:Y:S01]  /*5830*/  LDC R29, c[0x0][0x610] ;  /* 0x00018400ff1d7b82 */ /* 0x000e220000000800 */
[----:B---34-:R-:W-:Y:S05]  /*5840*/  @!P0 BRA `(.L_x_165) ;  /* 0x0000000000288947 */ /* 0x018fea0003800000 */
[----:B------:R-:W3:Y:S02]  /*5850*/  LDC R6, c[0x0][0x64c] ;  /* 0x00019300ff067b82 */ /* 0x000ee40000000800 */
[----:B---3--:R-:W-:-:S05]  /*5860*/  IADD3 R11, P0, R19, R6, RZ ;  /* 0x00000006130b7210 */ /* 0x008fca0007f1e0ff */
        /* <DEDUP_REMOVED lines=8> */
.L_x_165:
[----:B------:R-:W-:Y:S01]  /*58f0*/  ISETP.NE.AND P0, PT, R2, 0x1, PT ;  /* 0x000000010200780c */ /* 0x000fe20003f05270 */
[----:B--2---:R-:W-:Y:S01]  /*5900*/  VIADD R9, R21, 0xffffffff ;  /* 0xffffffff15097836 */ /* 0x004fe20000000000 */
[----:B-1----:R-:W-:Y:S01]  /*5910*/  SHF.R.U64 R7, R6, R25, R7 ;  /* 0x0000001906077219 */ /* 0x002fe20000001207 */
[----:B------:R-:W-:Y:S01]  /*5920*/  IMAD.MOV R20, RZ, RZ, -R20 ;  /* 0x000000ffff147224 */ /* 0x000fe200078e0a14 */
[----:B------:R-:W-:Y:S02]  /*5930*/  LOP3.LUT R6, R15, R30, RZ, 0xc0, !PT ;  /* 0x0000001e0f067212 */ /* 0x000fe400078ec0ff */
[----:B------:R-:W-:Y:S01]  /*5940*/  LOP3.LUT R12, R12, R9, RZ, 0xc0, !PT ;  /* 0x000000090c0c7212 */ /* 0x000fe200078ec0ff */
[----:B------:R-:W-:Y:S02]  /*5950*/  IMAD.MOV R8, RZ, RZ, -R7 ;  /* 0x000000ffff087224 */ /* 0x000fe400078e0a07 */
[----:B------:R-:W-:Y:S02]  /*5960*/  IMAD R6, R24, R7, R6 ;  /* 0x0000000718067224 */ /* 0x000fe400078e0206 */
[----:B------:R-:W-:-:S02]  /*5970*/  IMAD.MOV.U32 R9, RZ, RZ, 0x1 ;  /* 0x00000001ff097424 */ /* 0x000fc400078e00ff */
[----:B------:R-:W-:Y:S02]  /*5980*/  @P0 IMAD R23, R22, R20, R3 ;  /* 0x0000001416170224 */ /* 0x000fe400078e0203 */
[----:B0-----:R-:W-:Y:S02]  /*5990*/  IMAD R3, R8, R28, R19 ;  /* 0x0000001c08037224 */ /* 0x001fe400078e0213 */
[----:B------:R-:W-:Y:S02]  /*59a0*/  IMAD R13, R6, R29, R23 ;  /* 0x0000001d060d7224 */ /* 0x000fe400078e0217 */
[----:B------:R-:W-:Y:S02]  /*59b0*/  IMAD R6, R3, R21, R12 ;  /* 0x0000001503067224 */ /* 0x000fe400078e020c */
[----:B------:R-:W-:-:S03]  /*59c0*/  IMAD.MOV.U32 R8, RZ, RZ, R14 ;  /* 0x000000ffff087224 */ /* 0x000fc600078e000e */
[----:B------:R-:W-:Y:S02]  /*59d0*/  SEL R20, R6, R13, !P0 ;  /* 0x0000000d06147207 */ /* 0x000fe40004000000 */
[----:B------:R-:W-:-:S07]  /*59e0*/  SEL R13, R13, R6, !P0 ;  /* 0x000000060d0d7207 */ /* 0x000fce0004000000 */
.L_x_163:
[----:B------:R-:W-:-:S08]  /*59f0*/  NOP ;  /* 0x0000000000007918 */ /* 0x000fd00000000000 */
[----:B------:R-:W0:-:S00]  /*5a00*/  USETMAXREG.DEALLOC.CTAPOOL 0x28 ;  /* 0x00000028000079c8 */ /* 0x000e0000080e0500 */
[----:B0-----:R-:W-:-:S13]  /*5a10*/  ISETP.NE.AND P0, PT, R0, RZ, PT ;  /* 0x000000ff0000720c */ /* 0x001fda0003f05270 */
[----:B------:R-:W-:Y:S05]  /*5a20*/  @P0 EXIT ;  /* 0x000000000000094d */ /* 0x000fea0003800000 */
[----:B------:R-:W-:Y:S01]  /*5a30*/  LOP3.LUT P0, RZ, R9, 0xff, RZ, 0xc0, !PT ;  /* 0x000000ff09ff7812 */ /* 0x000fe2000780c0ff */
[----:B------:R-:W-:Y:S02]  /*5a40*/  IMAD.MOV.U32 R0, RZ, RZ, 0x1 ;  /* 0x00000001ff007424 */ /* 0x000fe400078e00ff */
[----:B------:R-:W-:-:S10]  /*5a50*/  IMAD.MOV.U32 R3, RZ, RZ, RZ ;  /* 0x000000ffff037224 */ /* 0x000fd400078e00ff */
[----:B------:R-:W-:Y:S05]  /*5a60*/  @!P0 BRA `(.L_x_166) ;  /* 0x0000000c00148947 */ /* 0x000fea0003800000 */
[----:B------:R-:W0:Y:S01]  /*5a70*/  LDC R0, c[0x0][0x28c] ;  /* 0x0000a300ff007b82 */ /* 0x000e220000000800 */
[----:B------:R-:W-:Y:S01]  /*5a80*/  LOP3.LUT P0, RZ, R4, 0x1f, RZ, 0xc0, !PT ;  /* 0x0000001f04ff7812 */ /* 0x000fe2000780c0ff */
[----:B------:R-:W-:Y:S01]  /*5a90*/  ULDC UR5, c[0x0][0x658] ;  /* 0x0001960000057ab9 */ /* 0x000fe20000000800 */
[----:B------:R-:W-:Y:S01]  /*5aa0*/  UMOV UR6, 0xffffffff ;  /* 0xffffffff00067882 */ /* 0x000fe20000000000 */
[----:B------:R-:W-:Y:S01]  /*5ab0*/  BSSY B0, `(.L_x_166) ;  /* 0x00000c0000007945 */ /* 0x000fe20003800000 */
[----:B------:R-:W-:Y:S01]  /*5ac0*/  USHF.L.U32 UR6, UR6, UR5, URZ ;  /* 0x0000000506067299 */ /* 0x000fe2000800063f */
[C---:B------:R-:W-:Y:S01]  /*5ad0*/  ISETP.NE.AND P2, PT, R5.reuse, RZ, PT ;  /* 0x000000ff0500720c */ /* 0x040fe20003f45270 */
[----:B------:R-:W-:Y:S01]  /*5ae0*/  IMAD.MOV.U32 R11, RZ, RZ, 0x1 ;  /* 0x00000001ff0b7424 */ /* 0x000fe200078e00ff */
[----:B------:R-:W-:Y:S01]  /*5af0*/  ISETP.NE.OR P0, PT, R5, RZ, !P0 ;  /* 0x000000ff0500720c */ /* 0x000fe20004705670 */
[----:B------:R-:W-:Y:S01]  /*5b00*/  ULDC UR4, c[0x0][0x600] ;  /* 0x0001800000047ab9 */ /* 0x000fe20000000800 */
[----:B------:R-:W-:Y:S01]  /*5b10*/  LOP3.LUT R19, R18, 0x2, RZ, 0xfc, !PT ;  /* 0x0000000212137812 */ /* 0x000fe200078efcff */
[----:B------:R-:W-:Y:S01]  /*5b20*/  UMOV UR7, 0x1 ;  /* 0x0000000100077882 */ /* 0x000fe20000000000 */
[----:B------:R-:W-:-:S02]  /*5b30*/  UIADD3 UR15, UR4, -0x1, URZ ;  /* 0xffffffff040f7890 */ /* 0x000fc4000fffe03f */
[----:B------:R-:W-:Y:S02]  /*5b40*/  USHF.L.U32 UR17, UR7, UR5, URZ ;  /* 0x0000000507117299 */ /* 0x000fe4000800063f */
[----:B------:R-:W-:Y:S01]  /*5b50*/  ULOP3.LUT UR16, URZ, UR6, URZ, 0x33, !UPT ;  /* 0x000000063f107292 */ /* 0x000fe2000f8e333f */
[----:B------:R-:W-:Y:S01]  /*5b60*/  ULDC.64 UR20, c[0x0][0x198] ;  /* 0x0000660000147ab9 */ /* 0x000fe20000000a00 */
[----:B0-----:R-:W-:-:S05]  /*5b70*/  VIADD R0, R0, 0x1f ;  /* 0x0000001f00007836 */ /* 0x001fca0000000000 */
[----:B------:R-:W-:-:S04]  /*5b80*/  SHF.R.S32.HI R3, RZ, 0x1f, R0 ;  /* 0x0000001fff037819 */ /* 0x000fc80000011400 */
[----:B------:R-:W-:Y:S01]  /*5b90*/  LEA.HI R3, R3, R0, RZ, 0x5 ;  /* 0x0000000003037211 */ /* 0x000fe200078f28ff */
[----:B------:R-:W-:-:S03]  /*5ba0*/  IMAD.MOV.U32 R0, RZ, RZ, 0x1 ;  /* 0x00000001ff007424 */ /* 0x000fc600078e00ff */
[----:B------:R-:W-:Y:S01]  /*5bb0*/  SHF.R.S32.HI R12, RZ, 0x5, R3 ;  /* 0x00000005ff0c7819 */ /* 0x000fe20000011403 */
[----:B------:R-:W-:-:S04]  /*5bc0*/  IMAD.MOV.U32 R3, RZ, RZ, RZ ;  /* 0x000000ffff037224 */ /* 0x000fc800078e00ff */
[----:B------:R-:W-:-:S07]  /*5bd0*/  VIADD R10, R12, 0x1 ;  /* 0x000000010c0a7836 */ /* 0x000fce0000000000 */
.L_x_178:
[----:B------:R-:W-:-:S03]  /*5be0*/  UMOV UR4, 0xffffffff ;  /* 0xffffffff00047882 */ /* 0x000fc60000000000 */
[----:B------:R-:W-:Y:S05]  /*5bf0*/  BRA.DIV UR4, `(.L_x_167) ;  /* 0x0000000e04987947 */ /* 0x000fea000b800000 */
[----:B------:R-:W-:-:S13]  /*5c00*/  ELECT P6, URZ, PT ;  /* 0x00000000003f782f */ /* 0x000fda00038c0000 */
.L_x_189:
[----:B------:R-:W0:Y:S01]  /*5c10*/  LDC R4, c[0x0][0x28c] ;  /* 0x0000a300ff047b82 */ /* 0x000e220000000800 */
[----:B------:R-:W-:Y:S01]  /*5c20*/  BSSY B1, `(.L_x_168) ;  /* 0x0000035000017945 */ /* 0x000fe20003800000 */
[----:B0-----:R-:W-:-:S13]  /*5c30*/  ISETP.LT.OR P6, PT, R4, 0x1, !P6 ;  /* 0x000000010400780c */ /* 0x001fda00077c1670 */
[----:B------:R-:W-:Y:S05]  /*5c40*/  @P6 BRA `(.L_x_169) ;  /* 0x0000000000c86947 */ /* 0x000fea0003800000 */
[----:B------:R-:W-:Y:S02]  /*5c50*/  IMAD.SHL.U32 R20, R20, 0x80, RZ ;  /* 0x0000008014147824 */ /* 0x000fe400078e00ff */
[----:B------:R-:W-:Y:S02]  /*5c60*/  IMAD.SHL.U32 R13, R13, 0x80, RZ ;  /* 0x000000800d0d7824 */ /* 0x000fe400078e00ff */
[----:B------:R-:W-:Y:S02]  /*5c70*/  IMAD.MOV.U32 R21, RZ, RZ, RZ ;  /* 0x000000ffff157224 */ /* 0x000fe400078e00ff */
[----:B------:R-:W-:Y:S02]  /*5c80*/  IMAD.MOV.U32 R4, RZ, RZ, R10 ;  /* 0x000000ffff047224 */ /* 0x000fe400078e000a */
[----:B------:R-:W-:Y:S02]  /*5c90*/  IMAD.MOV.U32 R5, RZ, RZ, R0 ;  /* 0x000000ffff057224 */ /* 0x000fe400078e0000 */
[----:B------:R-:W-:-:S07]  /*5ca0*/  IMAD.MOV.U32 R6, RZ, RZ, R3 ;  /* 0x000000ffff067224 */ /* 0x000fce00078e0003 */
.L_x_173:
[----:B------:R-:W0:Y:S01]  /*5cb0*/  S2R R14, SR_CgaCtaId ;  /* 0x00000000000e7919 */ /* 0x000e220000008800 */
[----:B------:R-:W-:Y:S01]  /*5cc0*/  MOV R7, 0x400 ;  /* 0x0000040000077802 */ /* 0x000fe20000000f00 */
[----:B------:R-:W1:Y:S03]  /*5cd0*/  @!P2 LDC R9, c[0x0][0x500] ;  /* 0x00014000ff09ab82 */ /* 0x000e660000000800 */
[----:B0-----:R-:W-:Y:S02]  /*5ce0*/  LEA R15, R14, R7, 0x18 ;  /* 0x000000070e0f7211 */ /* 0x001fe400078ec0ff */
[----:B------:R-:W-:-:S03]  /*5cf0*/  SHF.L.U32 R7, R5, 0x1f, RZ ;  /* 0x0000001f05077819 */ /* 0x000fc600000006ff */
[----:B------:R-:W-:-:S04]  /*5d00*/  IMAD R14, R6, 0x8, R15 ;  /* 0x00000008060e7824 */ /* 0x000fc800078e020f */
[----:B------:R-:W0:Y:S02]  /*5d10*/  SYNCS.PHASECHK.TRANS64.TRYWAIT P1, [R14+URZ+0x20], R7 ;  /* 0x000020070e0075a7 */ /* 0x000e24000802017f */
[----:B01----:R-:W-:Y:S05]  /*5d20*/  @!P1 BRA `(.L_x_170) ;  /* 0x0000000c006c9947 */ /* 0x003fea0003800000 */
.L_x_190:
[----:B0-----:R-:W-:Y:S01]  /*5d30*/  PRMT R7, R19, 0x9910, RZ ;  /* 0x0000991013077816 */ /* 0x001fe200000000ff */
[----:B------:R0:W-:Y:S03]  /*5d40*/  @!P2 SYNCS.ARRIVE.TRANS64 RZ, [R14+URZ], R9 ;  /* 0x000000090effa9a7 */ /* 0x0001e6000800003f */
[----:B------:R-:W-:-:S13]  /*5d50*/  ISETP.NE.AND P1, PT, R7, 0x2, PT ;  /* 0x000000020700780c */ /* 0x000fda0003f25270 */
[----:B0-----:R-:W-:Y:S05]  /*5d60*/  @P1 BRA `(.L_x_171) ;  /* 0x0000000000041947 */ /* 0x001fea0003800000 */
[----:B------:R-:W-:Y:S01]  /*5d70*/  BPT.TRAP 0x1 ;  /* 0x000000040000795c */ /* 0x000fe20000300000 */
.L_x_171:
[----:B------:R-:W-:Y:S05]  /*5d80*/  @P0 BRA `(.L_x_172) ;  /* 0x0000000000040947 */ /* 0x000fea0003800000 */
[----:B------:R-:W-:Y:S01]  /*5d90*/  BPT.TRAP 0x1 ;  /* 0x000000040000795c */ /* 0x000fe20000300000 */
.L_x_172:
[----:B------:R-:W-:Y:S01]  /*5da0*/  IMAD R15, R6, 0x1000, R15 ;  /* 0x00001000060f7824 */ /* 0x000fe200078e020f */
[----:B------:R-:W-:Y:S01]  /*5db0*/  R2UR UR9, R14 ;  /* 0x000000000e0972ca */ /* 0x000fe200000e0000 */
[----:B------:R-:W-:Y:S01]  /*5dc0*/  VIADD R4, R4, 0xffffffff ;  /* 0xffffffff04047836 */ /* 0x000fe20000000000 */
[----:B------:R-:W-:Y:S01]  /*5dd0*/  UIADD3 UR4, UP0, UR20, 0xf0, URZ ;  /* 0x000000f014047890 */ /* 0x000fe2000ff1e03f */
[----:B------:R-:W-:Y:S01]  /*5de0*/  R2UR UR11, R13 ;  /* 0x000000000d0b72ca */ /* 0x000fe200000e0000 */
[----:B------:R-:W-:Y:S01]  /*5df0*/  UIADD3 UR22, UP1, UR20, 0x1f0, URZ ;  /* 0x000001f014167890 */ /* 0x000fe2000ff3e03f */
[----:B------:R-:W-:Y:S01]  /*5e00*/  R2UR UR8, R15 ;  /* 0x000000000f0872ca */ /* 0x000fe200000e0000 */
[----:B------:R-:W-:Y:S01]  /*5e10*/  UIADD3.X UR5, URZ, UR21, URZ, UP0, !UPT ;  /* 0x000000153f057290 */ /* 0x000fe200087fe43f */
[C---:B------:R-:W-:Y:S01]  /*5e20*/  R2UR UR10, R21.reuse ;  /* 0x00000000150a72ca */ /* 0x040fe200000e0000 */
[----:B------:R-:W-:Y:S01]  /*5e30*/  VIADD R6, R6, 0x1 ;  /* 0x0000000106067836 */ /* 0x000fe20000000000 */
[----:B------:R-:W-:Y:S01]  /*5e40*/  R2UR UR12, R8 ;  /* 0x00000000080c72ca */ /* 0x000fe200000e0000 */
[----:B------:R-:W-:Y:S01]  /*5e50*/  UIADD3.X UR23, URZ, UR21, URZ, UP1, !UPT ;  /* 0x000000153f177290 */ /* 0x000fe20008ffe43f */
[----:B------:R-:W-:Y:S01]  /*5e60*/  R2UR UR18, R20 ;  /* 0x00000000141272ca */ /* 0x000fe200000e0000 */
[----:B------:R-:W-:Y:S01]  /*5e70*/  UMOV UR6, 0x0 ;  /* 0x0000000000067882 */ /* 0x000fe20000000000 */
[----:B------:R-:W-:Y:S01]  /*5e80*/  ISETP.GT.AND P3, PT, R4, 0x1, PT ;  /* 0x000000010400780c */ /* 0x000fe20003f64270 */
[----:B------:R-:W-:Y:S01]  /*5e90*/  UMOV UR7, 0x10000000 ;  /* 0x1000000000077882 */ /* 0x000fe20000000000 */
[----:B------:R-:W-:Y:S01]  /*5ea0*/  ISETP.NE.AND P1, PT, R6, 0x4, PT ;  /* 0x000000040600780c */ /* 0x000fe20003f25270 */
[----:B------:R-:W-:-:S02]  /*5eb0*/  VIADD R21, R21, 0x20 ;  /* 0x0000002015157836 */ /* 0x000fc40000000000 */
[----:B------:R-:W-:Y:S01]  /*5ec0*/  UIADD3 UR13, UR8, 0x100, URZ ;  /* 0x00000100080d7890 */ /* 0x000fe2000fffe03f */
[----:B------:R-:W-:Y:S01]  /*5ed0*/  SEL R14, RZ, 0x1, P1 ;  /* 0x00000001ff0e7807 */ /* 0x000fe20000800000 */
[----:B------:R-:W-:Y:S01]  /*5ee0*/  UIADD3 UR14, UR8, 0x4100, URZ ;  /* 0x00004100080e7890 */ /* 0x000fe2000fffe03f */
[----:B------:R-:W-:Y:S02]  /*5ef0*/  SEL R6, R6, RZ, P1 ;  /* 0x000000ff06067207 */ /* 0x000fe40000800000 */
[----:B------:R-:W-:Y:S02]  /*5f00*/  LOP3.LUT R5, R5, R14, RZ, 0x3c, !PT ;  /* 0x0000000e05057212 */ /* 0x000fe400078e3cff */
[----:B------:R-:W-:Y:S02]  /*5f10*/  UMOV UR8, UR13 ;  /* 0x0000000d00087c82 */ /* 0x000fe40008000000 */
[----:B------:R0:W-:Y:S02]  /*5f20*/  UTMALDG.3D [UR8], [UR4], desc[UR6] ;  /* 0x00000608040075b4 */ /* 0x0001e40008011000 */
[----:B0-----:R-:W-:Y:S01]  /*5f30*/  UMOV UR8, UR14 ;  /* 0x0000000e00087c82 */ /* 0x001fe20008000000 */
[----:B------:R-:W-:-:S02]  /*5f40*/  UMOV UR11, UR18 ;  /* 0x00000012000b7c82 */ /* 0x000fc40008000000 */
[----:B------:R0:W-:Y:S02]  /*5f50*/  UTMALDG.3D [UR8], [UR22], desc[UR6] ;  /* 0x00000608160075b4 */ /* 0x0001e40008011000 */
[----:B0-----:R-:W-:Y:S05]  /*5f60*/  @P3 BRA `(.L_x_173) ;  /* 0xfffffffc00503947 */ /* 0x001fea000383ffff */
.L_x_169:
[----:B------:R-:W-:Y:S05]  /*5f70*/  BSYNC B1 ;  /* 0x0000000000017941 */ /* 0x000fea0003800000 */
.L_x_168:
[----:B------:R-:W-:Y:S01]  /*5f80*/  LOP3.LUT P3, RZ, R11, 0xff, RZ, 0xc0, !PT ;  /* 0x000000ff0bff7812 */ /* 0x000fe2000786c0ff */
[----:B------:R-:W-:Y:S01]  /*5f90*/  IMAD.IADD R3, R12, 0x1, R3 ;  /* 0x000000010c037824 */ /* 0x000fe200078e0203 */
[----:B------:R-:W-:Y:S01]  /*5fa0*/  IADD3 R16, P4, R16, UR36, RZ ;  /* 0x0000002410107c10 */ /* 0x000fe2000ff9e0ff */
[----:B------:R-:W-:Y:S01]  /*5fb0*/  ULDC.64 UR4, c[0x0][0x650] ;  /* 0x0001940000047ab9 */ /* 0x000fe20000000a00 */
[----:B------:R-:W-:Y:S01]  /*5fc0*/  BSSY B1, `(.L_x_174) ;  /* 0x000006c000017945 */ /* 0x000fe20003800000 */
[----:B------:R-:W-:Y:S01]  /*5fd0*/  IMAD.MOV.U32 R13, RZ, RZ, -0x1 ;  /* 0xffffffffff0d7424 */ /* 0x000fe200078e00ff */
[----:B------:R-:W-:Y:S01]  /*5fe0*/  ISETP.GT.U32.AND P1, PT, R3, 0x3, PT ;  /* 0x000000030300780c */ /* 0x000fe20003f24070 */
[----:B------:R-:W-:Y:S01]  /*5ff0*/  IMAD.MOV.U32 R20, RZ, RZ, -0x1 ;  /* 0xffffffffff147424 */ /* 0x000fe200078e00ff */
[----:B------:R-:W-:Y:S01]  /*6000*/  SHF.R.U32.HI R4, RZ, 0x2, R3 ;  /* 0x00000002ff047819 */ /* 0x000fe20000011603 */
[----:B------:R-:W-:Y:S01]  /*6010*/  IMAD.MOV.U32 R8, RZ, RZ, -0x1 ;  /* 0xffffffffff087424 */ /* 0x000fe200078e00ff */
[----:B------:R-:W-:-:S02]  /*6020*/  ISETP.LT.U32.AND P1, PT, R12, 0x4, P1 ;  /* 0x000000040c00780c */ /* 0x000fc40000f21070 */
[----:B------:R-:W-:Y:S01]  /*6030*/  IADD3.X R17, R17, UR42, RZ, P4, !PT ;  /* 0x0000002a11117c10 */ /* 0x000fe2000a7fe4ff */
[----:B------:R-:W0:Y:S01]  /*6040*/  @P3 S2R R6, SR_CgaCtaId ;  /* 0x0000000000063919 */ /* 0x000e220000008800 */
[----:B------:R-:W-:Y:S02]  /*6050*/  @P3 MOV R5, 0x400 ;  /* 0x0000040000053802 */ /* 0x000fe40000000f00 */
[----:B------:R-:W-:Y:S02]  /*6060*/  ISETP.GE.U32.AND P4, PT, R16, UR4, PT ;  /* 0x0000000410007c0c */ /* 0x000fe4000bf86070 */
[----:B------:R-:W-:Y:S02]  /*6070*/  LOP3.LUT R4, R4, 0x1, RZ, 0xc0, !PT ;  /* 0x0000000104047812 */ /* 0x000fe400078ec0ff */
[----:B------:R-:W-:Y:S02]  /*6080*/  LOP3.LUT R3, R3, 0x3, RZ, 0xc0, !PT ;  /* 0x0000000303037812 */ /* 0x000fe400078ec0ff */
[----:B------:R-:W-:-:S02]  /*6090*/  PRMT R11, RZ, 0x7610, R11 ;  /* 0x00007610ff0b7816 */ /* 0x000fc4000000000b */
[----:B0-----:R-:W-:-:S04]  /*60a0*/  @P3 LEA R5, R6, R5, 0x18 ;  /* 0x0000000506053211 */ /* 0x001fc800078ec0ff */
[----:B------:R0:W-:Y:S01]  /*60b0*/  @P3 SYNCS.ARRIVE.TRANS64.A1T0 RZ, [R5+URZ+0x58], RZ ;  /* 0x000058ff05ff39a7 */ /* 0x0001e2000810003f */
[----:B------:R-:W-:-:S04]  /*60c0*/  ISETP.NE.U32.AND P3, PT, R4, 0x1, PT ;  /* 0x000000010400780c */ /* 0x000fc80003f65070 */
[----:B------:R-:W-:Y:S02]  /*60d0*/  ISETP.GT.U32.AND P3, PT, R12, 0x3, !P3 ;  /* 0x000000030c00780c */ /* 0x000fe40005f64070 */
[----:B0-----:R-:W-:Y:S02]  /*60e0*/  SEL R5, RZ, 0x1, !P1 ;  /* 0x00000001ff057807 */ /* 0x001fe40004800000 */
[----:B------:R-:W-:Y:S02]  /*60f0*/  ISETP.GE.U32.AND.EX P1, PT, R17, UR5, PT, P4 ;  /* 0x0000000511007c0c */ /* 0x000fe4000bf26140 */
[----:B------:R-:W-:-:S04]  /*6100*/  SEL R4, RZ, 0x1, !P3 ;  /* 0x00000001ff047807 */ /* 0x000fc80005800000 */
[----:B------:R-:W-:Y:S02]  /*6110*/  LOP3.LUT R0, R4, R0, R5, 0x96, !PT ;  /* 0x0000000004007212 */ /* 0x000fe400078e9605 */
[----:B------:R-:W-:-:S05]  /*6120*/  PRMT R4, RZ, 0x7610, R4 ;  /* 0x00007610ff047816 */ /* 0x000fca0000000004 */
[----:B------:R-:W-:Y:S05]  /*6130*/  @P1 BRA `(.L_x_175) ;  /* 0x0000000400501947 */ /* 0x000fea0003800000 */
[----:B------:R-:W-:Y:S01]  /*6140*/  ULDC.64 UR4, c[0x0][0x628] ;  /* 0x00018a0000047ab9 */ /* 0x000fe20000000a00 */
[----:B------:R-:W0:Y:S01]  /*6150*/  S2R R14, SR_CTAID.X ;  /* 0x00000000000e7919 */ /* 0x000e220000002500 */
[----:B------:R-:W-:Y:S01]  /*6160*/  ISETP.NE.U32.AND P1, PT, RZ, UR4, PT ;  /* 0x00000004ff007c0c */ /* 0x000fe2000bf25070 */
[----:B------:R-:W-:Y:S01]  /*6170*/  ULDC UR7, c[0x0][0x630] ;  /* 0x00018c0000077ab9 */ /* 0x000fe20000000800 */
[----:B------:R-:W-:Y:S01]  /*6180*/  IMAD.MOV.U32 R4, RZ, RZ, R16 ;  /* 0x000000ffff047224 */ /* 0x000fe200078e0010 */
[----:B------:R-:W1:Y:S01]  /*6190*/  S2R R13, SR_CTAID.Y ;  /* 0x00000000000d7919 */ /* 0x000e620000002600 */
[----:B------:R-:W-:Y:S01]  /*61a0*/  ISETP.NE.AND.EX P1, PT, RZ, UR5, PT, P1 ;  /* 0x00000005ff007c0c */ /* 0x000fe2000bf25310 */
[----:B------:R-:W-:-:S12]  /*61b0*/  IMAD.MOV.U32 R5, RZ, RZ, R17 ;  /* 0x000000ffff057224 */ /* 0x000fd800078e0011 */
[----:B------:R-:W-:Y:S05]  /*61c0*/  @!P1 BRA `(.L_x_176) ;  /* 0x0000000000289947 */ /* 0x000fea0003800000 */
[----:B------:R-:W-:Y:S02]  /*61d0*/  ULDC UR6, c[0x0][0x634] ;  /* 0x00018d0000067ab9 */ /* 0x000fe40000000800 */
[----:B------:R-:W-:-:S05]  /*61e0*/  IADD3 R9, P1, R16, UR6, RZ ;  /* 0x0000000610097c10 */ /* 0x000fca000ff3e0ff */
[----:B------:R-:W-:-:S04]  /*61f0*/  IMAD.X R15, RZ, RZ, R17, P1 ;  /* 0x000000ffff0f7224 */ /* 0x000fc800008e0611 */
[----:B------:R-:W-:-:S04]  /*6200*/  IMAD.WIDE.U32 R6, R15, UR4, RZ ;  /* 0x000000040f067c25 */ /* 0x000fc8000f8e00ff */
[----:B------:R-:W-:-:S04]  /*6210*/  IMAD.WIDE.U32 R6, P1, R9, UR5, R6 ;  /* 0x0000000509067c25 */ /* 0x000fc8000f820006 */
[----:B------:R-:W-:-:S04]  /*6220*/  IMAD.WIDE.U32 R8, R9, UR4, RZ ;  /* 0x0000000409087c25 */ /* 0x000fc8000f8e00ff */
[----:B------:R-:W-:Y:S01]  /*6230*/  IMAD.X R5, RZ, RZ, RZ, P1 ;  /* 0x000000ffff057224 */ /* 0x000fe200008e06ff */
[----:B------:R-:W-:Y:S01]  /*6240*/  IADD3 RZ, P1, R9, R6, RZ ;  /* 0x0000000609ff7210 */ /* 0x000fe20007f3e0ff */
[----:B------:R-:W-:-:S04]  /*6250*/  IMAD.MOV.U32 R4, RZ, RZ, R7 ;  /* 0x000000ffff047224 */ /* 0x000fc800078e0007 */
[----:B------:R-:W-:-:S08]  /*6260*/  IMAD.WIDE.U32.X R4, R15, UR5, R4, P1 ;  /* 0x000000050f047c25 */ /* 0x000fd000088e0404 */
.L_x_176:
[--C-:B------:R-:W-:Y:S01]  /*6270*/  SHF.R.U64 R8, R4, UR7, R5.reuse ;  /* 0x0000000704087c19 */ /* 0x100fe20008001205 */
[----:B------:R-:W-:Y:S01]  /*6280*/  ULDC.64 UR4, c[0x0][0x620] ;  /* 0x0001880000047ab9 */ /* 0x000fe20000000a00 */
[----:B------:R-:W-:Y:S01]  /*6290*/  SHF.R.U32.HI R4, RZ, UR7, R5 ;  /* 0x00000007ff047c19 */ /* 0x000fe20008011605 */
[----:B------:R-:W2:Y:S01]  /*62a0*/  LDC R25, c[0x0][0x144] ;  /* 0x00005100ff197b82 */ /* 0x000ea20000000800 */
[----:B------:R-:W-:Y:S01]  /*62b0*/  IADD3 R7, P1, RZ, -R8, RZ ;  /* 0x80000008ff077210 */ /* 0x000fe20007f3e0ff */
[----:B------:R-:W-:Y:S01]  /*62c0*/  ULDC.64 UR8, c[0x0][0x640] ;  /* 0x0001900000087ab9 */ /* 0x000fe20000000a00 */
[----:B0-----:R-:W-:Y:S01]  /*62d0*/  I2FP.F32.U32 R9, R14 ;  /* 0x0000000e00097245 */ /* 0x001fe20000201000 */
[----:B------:R-:W-:Y:S02]  /*62e0*/  ULDC UR6, c[0x0][0x608] ;  /* 0x0001820000067ab9 */ /* 0x000fe40000000800 */
[----:B------:R-:W-:Y:S01]  /*62f0*/  IMAD.X R4, RZ, RZ, ~R4, P1 ;  /* 0x000000ffff047224 */ /* 0x000fe200008e0e04 */
[----:B------:R-:W-:Y:S01]  /*6300*/  ISETP.NE.U32.AND P1, PT, RZ, UR8, PT ;  /* 0x00000008ff007c0c */ /* 0x000fe2000bf25070 */
[----:B------:R-:W0:Y:S02]  /*6310*/  LDC R20, c[0x0][0x148] ;  /* 0x00005200ff147b82 */ /* 0x000e240000000800 */
[----:B------:R-:W-:Y:S01]  /*6320*/  IMAD R6, R4, UR4, RZ ;  /* 0x0000000404067c24 */ /* 0x000fe2000f8e02ff */
[----:B------:R-:W-:Y:S01]  /*6330*/  ISETP.NE.AND.EX P1, PT, RZ, UR9, PT, P1 ;  /* 0x00000009ff007c0c */ /* 0x000fe2000bf25310 */
[----:B------:R-:W-:Y:S01]  /*6340*/  IMAD.WIDE.U32 R4, R7, UR4, R16 ;  /* 0x0000000407047c25 */ /* 0x000fe2000f8e0010 */
[----:B------:R-:W-:-:S03]  /*6350*/  ULDC UR4, c[0x0][0x150] ;  /* 0x0000540000047ab9 */ /* 0x000fc60000000800 */
[----:B------:R-:W-:Y:S02]  /*6360*/  IMAD R7, R7, UR5, R6 ;  /* 0x0000000507077c24 */ /* 0x000fe4000f8e0206 */
[----:B------:R-:W-:Y:S01]  /*6370*/  FMUL R6, R9, UR4 ;  /* 0x0000000409067c20 */ /* 0x000fe20008400000 */
[----:B------:R-:W-:Y:S01]  /*6380*/  ULDC UR4, c[0x0][0x618] ;  /* 0x0001860000047ab9 */ /* 0x000fe20000000800 */
[----:B------:R-:W-:Y:S01]  /*6390*/  ULDC UR5, c[0x0][0x154] ;  /* 0x0000550000057ab9 */ /* 0x000fe20000000800 */
[----:B------:R-:W-:-:S03]  /*63a0*/  IMAD.IADD R5, R5, 0x1, R7 ;  /* 0x0000000105057824 */ /* 0x000fc600078e0207 */
[----:B------:R-:W3:Y:S02]  /*63b0*/  F2I.U32.TRUNC.NTZ R6, R6 ;  /* 0x0000000600067305 */ /* 0x000ee4000020f000 */
[----:B------:R-:W-:Y:S02]  /*63c0*/  SHF.R.U64 R9, R4, UR4, R5 ;  /* 0x0000000404097c19 */ /* 0x000fe40008001205 */
[----:B-1----:R-:W-:-:S05]  /*63d0*/  I2FP.F32.U32 R4, R13 ;  /* 0x0000000d00047245 */ /* 0x002fca0000201000 */
[----:B------:R-:W-:Y:S01]  /*63e0*/  FMUL R22, R4, UR5 ;  /* 0x0000000504167c20 */ /* 0x000fe20008400000 */
[----:B------:R-:W-:Y:S01]  /*63f0*/  SHF.R.U32.HI R4, RZ, UR4, R5 ;  /* 0x00000004ff047c19 */ /* 0x000fe20008011605 */
[----:B------:R-:W-:-:S03]  /*6400*/  ULDC UR4, c[0x0][0x658] ;  /* 0x0001960000047ab9 */ /* 0x000fc60000000800 */
[--C-:B------:R-:W-:Y:S01]  /*6410*/  SHF.R.U64 R21, R9, UR6, R4.reuse ;  /* 0x0000000609157c19 */ /* 0x100fe20008001204 */
[----:B------:R-:W1:Y:S01]  /*6420*/  F2I.U32.TRUNC.NTZ R22, R22 ;  /* 0x0000001600167305 */ /* 0x000e62000020f000 */
[----:B------:R-:W-:Y:S01]  /*6430*/  SHF.R.U32.HI R4, RZ, UR6, R4 ;  /* 0x00000006ff047c19 */ /* 0x000fe20008011604 */
[----:B---3--:R-:W-:-:S03]  /*6440*/  IMAD.MOV R6, RZ, RZ, -R6 ;  /* 0x000000ffff067224 */ /* 0x008fc600078e0a06 */
[----:B------:R-:W-:Y:S01]  /*6450*/  SHF.R.U64 R15, R21, UR4, R4 ;  /* 0x00000004150f7c19 */ /* 0x000fe20008001204 */
[----:B--2---:R-:W-:Y:S01]  /*6460*/  IMAD R14, R25, R6, R14 ;  /* 0x00000006190e7224 */ /* 0x004fe200078e020e */
[----:B------:R-:W-:-:S03]  /*6470*/  SHF.R.U32.HI R23, RZ, UR4, R4 ;  /* 0x00000004ff177c19 */ /* 0x000fc60008011604 */
[----:B------:R-:W-:Y:S02]  /*6480*/  IMAD.MOV.U32 R4, RZ, RZ, R15 ;  /* 0x000000ffff047224 */ /* 0x000fe400078e000f */
[----:B------:R-:W-:Y:S01]  /*6490*/  IMAD.MOV.U32 R5, RZ, RZ, R23 ;  /* 0x000000ffff057224 */ /* 0x000fe200078e0017 */
[----:B-1----:R-:W-:Y:S06]  /*64a0*/  @!P1 BRA `(.L_x_177) ;  /* 0x0000000000289947 */ /* 0x002fec0003800000 */
[----:B------:R-:W-:Y:S02]  /*64b0*/  ULDC UR4, c[0x0][0x64c] ;  /* 0x0001930000047ab9 */ /* 0x000fe40000000800 */
[----:B------:R-:W-:-:S05]  /*64c0*/  IADD3 R5, P1, R15, UR4, RZ ;  /* 0x000000040f057c10 */ /* 0x000fca000ff3e0ff */
[----:B------:R-:W-:-:S04]  /*64d0*/  IMAD.X R23, RZ, RZ, R23, P1 ;  /* 0x000000ffff177224 */ /* 0x000fc800008e0617 */
[----:B------:R-:W-:-:S04]  /*64e0*/  IMAD.WIDE.U32 R6, R23, UR8, RZ ;  /* 0x0000000817067c25 */ /* 0x000fc8000f8e00ff */
[----:B------:R-:W-:-:S04]  /*64f0*/  IMAD.WIDE.U32 R6, P1, R5, UR9, R6 ;  /* 0x0000000905067c25 */ /* 0x000fc8000f820006 */
[----:B------:R-:W-:-:S04]  /*6500*/  IMAD.WIDE.U32 R4, R5, UR8, RZ ;  /* 0x0000000805047c25 */ /* 0x000fc8000f8e00ff */
[----:B------:R-:W-:Y:S01]  /*6510*/  IMAD.MOV.U32 R4, RZ, RZ, R7 ;  /* 0x000000ffff047224 */ /* 0x000fe200078e0007 */
[----:B------:R-:W-:Y:S01]  /*6520*/  IADD3 RZ, P3, R5, R6, RZ ;  /* 0x0000000605ff7210 */ /* 0x000fe20007f7e0ff */
[----:B------:R-:W-:-:S04]  /*6530*/  IMAD.X R5, RZ, RZ, RZ, P1 ;  /* 0x000000ffff057224 */ /* 0x000fc800008e06ff */
[----:B------:R-:W-:-:S08]  /*6540*/  IMAD.WIDE.U32.X R4, R23, UR9, R4, P3 ;  /* 0x0000000917047c25 */ /* 0x000fd000098e0404 */
.L_x_177:
[----:B------:R-:W-:Y:S01]  /*6550*/  ISETP.NE.AND P1, PT, R2, 0x1, PT ;  /* 0x000000010200780c */ /* 0x000fe20003f25270 */
[----:B------:R-:W-:Y:S01]  /*6560*/  ULDC UR4, c[0x0][0x648] ;  /* 0x0001920000047ab9 */ /* 0x000fe20000000800 */
[----:B------:R-:W-:Y:S01]  /*6570*/  LOP3.LUT R21, R21, UR16, RZ, 0xc0, !PT ;  /* 0x0000001015157c12 */ /* 0x000fe2000f8ec0ff */
[----:B------:R-:W-:Y:S01]  /*6580*/  IMAD.MOV R22, RZ, RZ, -R22 ;  /* 0x000000ffff167224 */ /* 0x000fe200078e0a16 */
[----:B------:R-:W-:Y:S01]  /*6590*/  SHF.R.U64 R4, R4, UR4, R5 ;  /* 0x0000000404047c19 */ /* 0x000fe20008001205 */
[----:B------:R-:W-:Y:S01]  /*65a0*/  ULDC UR4, c[0x0][0x638] ;  /* 0x00018e0000047ab9 */ /* 0x000fe20000000800 */
[----:B------:R-:W-:Y:S01]  /*65b0*/  ULDC UR5, c[0x0][0x610] ;  /* 0x0001840000057ab9 */ /* 0x000fe20000000800 */
[----:B------:R-:W-:Y:S02]  /*65c0*/  IMAD.MOV.U32 R5, RZ, RZ, 0x1 ;  /* 0x00000001ff057424 */ /* 0x000fe400078e00ff */
[----:B------:R-:W-:Y:S02]  /*65d0*/  IMAD.MOV R6, RZ, RZ, -R4 ;  /* 0x000000ffff067224 */ /* 0x000fe400078e0a04 */
[----:B------:R-:W-:Y:S01]  /*65e0*/  IMAD R21, R4, UR17, R21 ;  /* 0x0000001104157c24 */ /* 0x000fe2000f8e0215 */
[----:B------:R-:W-:Y:S01]  /*65f0*/  LOP3.LUT R4, R9, UR15, RZ, 0xc0, !PT ;  /* 0x0000000f09047c12 */ /* 0x000fe2000f8ec0ff */
[----:B0-----:R-:W-:-:S02]  /*6600*/  @P1 IMAD R14, R20, R22, R13 ;  /* 0x00000016140e1224 */ /* 0x001fc400078e020d */
[----:B------:R-:W-:Y:S01]  /*6610*/  IMAD R15, R6, UR4, R15 ;  /* 0x00000004060f7c24 */ /* 0x000fe2000f8e020f */
[----:B------:R-:W-:Y:S01]  /*6620*/  ULDC UR4, c[0x0][0x600] ;  /* 0x0001800000047ab9 */ /* 0x000fe20000000800 */
[----:B------:R-:W-:Y:S02]  /*6630*/  IMAD R14, R21, UR5, R14 ;  /* 0x00000005150e7c24 */ /* 0x000fe4000f8e020e */
[--C-:B------:R-:W-:Y:S01]  /*6640*/  IMAD R15, R15, UR4, R4.reuse ;  /* 0x000000040f0f7c24 */ /* 0x100fe2000f8e0204 */
[----:B------:R-:W-:-:S04]  /*6650*/  PRMT R4, R5, 0x7610, R4 ;  /* 0x0000761005047816 */ /* 0x000fc80000000004 */
[----:B------:R-:W-:Y:S02]  /*6660*/  SEL R20, R15, R14, !P1 ;  /* 0x0000000e0f147207 */ /* 0x000fe40004800000 */
[----:B------:R-:W-:-:S07]  /*6670*/  SEL R13, R14, R15, !P1 ;  /* 0x0000000f0e0d7207 */ /* 0x000fce0004800000 */
.L_x_175:
[----:B------:R-:W-:Y:S05]  /*6680*/  BSYNC B1 ;  /* 0x0000000000017941 */ /* 0x000fea0003800000 */
.L_x_174:
[----:B------:R-:W-:-:S13]  /*6690*/  LOP3.LUT P1, RZ, R4, 0xff, RZ, 0xc0, !PT ;  /* 0x000000ff04ff7812 */ /* 0x000fda000782c0ff */
[----:B------:R-:W-:Y:S05]  /*66a0*/  @P1 BRA `(.L_x_178) ;  /* 0xfffffff4004c1947 */ /* 0x000fea000383ffff */
[----:B------:R-:W-:Y:S05]  /*66b0*/  BSYNC B0 ;  /* 0x0000000000007941 */ /* 0x000fea0003800000 */
.L_x_166:
[----:B------:R-:W-:-:S03]  /*66c0*/  UMOV UR4, 0xffffffff ;  /* 0xffffffff00047882 */ /* 0x000fc60000000000 */
[----:B------:R-:W-:Y:S05]  /*66d0*/  BRA.DIV UR4, `(.L_x_179) ;  /* 0x0000000604147947 */ /* 0x000fea000b800000 */
[----:B------:R-:W-:-:S13]  /*66e0*/  ELECT P6, URZ, PT ;  /* 0x00000000003f782f */ /* 0x000fda00038c0000 */
.L_x_193:
[----:B------:R-:W-:Y:S04]  /*66f0*/  BSSY B0, `(.L_x_180) ;  /* 0x000002b000007945 */ /* 0x000fe80003800000 */
[----:B------:R-:W-:Y:S05]  /*6700*/  @!P6 BRA `(.L_x_181) ;  /* 0x0000000000a4e947 */ /* 0x000fea0003800000 */
[----:B------:R-:W-:-:S04]  /*6710*/  LOP3.LUT R18, R18, 0x2, RZ, 0xfc, !PT ;  /* 0x0000000212127812 */ /* 0x000fc800078efcff */
[----:B------:R-:W-:-:S13]  /*6720*/  ISETP.NE.AND P0, PT, R18, 0x3, PT ;  /* 0x000000031200780c */ /* 0x000fda0003f05270 */
[----:B------:R-:W-:Y:S05]  /*6730*/  @!P0 BRA `(.L_x_182) ;  /* 0x0000000000048947 */ /* 0x000fea0003800000 */
[----:B------:R-:W-:Y:S01]  /*6740*/  BPT.TRAP 0x1 ;  /* 0x000000040000795c */ /* 0x000fe20000300000 */
.L_x_182:
[----:B------:R-:W0:Y:S01]  /*6750*/  S2R R5, SR_CgaCtaId ;  /* 0x0000000000057919 */ /* 0x000e220000008800 */
[----:B------:R-:W-:Y:S02]  /*6760*/  MOV R2, 0x400 ;  /* 0x0000040000027802 */ /* 0x000fe40000000f00 */
[----:B------:R-:W-:Y:S02]  /*6770*/  SHF.L.U32 R4, R0, 0x1f, RZ ;  /* 0x0000001f00047819 */ /* 0x000fe400000006ff */
[----:B0-----:R-:W-:-:S05]  /*6780*/  LEA R2, R5, R2, 0x18 ;  /* 0x0000000205027211 */ /* 0x001fca00078ec0ff */
[----:B------:R-:W-:-:S04]  /*6790*/  VIADD R2, R2, 0x20 ;  /* 0x0000002002027836 */ /* 0x000fc80000000000 */
[C---:B------:R-:W-:Y:S02]  /*67a0*/  IMAD R7, R3.reuse, 0x8, R2 ;  /* 0x0000000803077824 */ /* 0x040fe400078e0202 */
[----:B------:R-:W-:Y:S02]  /*67b0*/  VIADD R3, R3, 0x1 ;  /* 0x0000000103037836 */ /* 0x000fe40000000000 */
[----:B------:R-:W0:Y:S03]  /*67c0*/  SYNCS.PHASECHK.TRANS64.TRYWAIT P0, [R7+URZ], R4 ;  /* 0x00000004070075a7 */ /* 0x000e26000800017f */
[----:B------:R-:W-:-:S04]  /*67d0*/  ISETP.NE.AND P1, PT, R3, 0x4, PT ;  /* 0x000000040300780c */ /* 0x000fc80003f25270 */
[----:B------:R-:W-:Y:S02]  /*67e0*/  SEL R5, RZ, 0x1, P1 ;  /* 0x00000001ff057807 */ /* 0x000fe40000800000 */
[----:B------:R-:W-:Y:S02]  /*67f0*/  SEL R3, R3, RZ, P1 ;  /* 0x000000ff03037207 */ /* 0x000fe40000800000 */
[----:B------:R-:W-:-:S03]  /*6800*/  LOP3.LUT R6, R0, R5, RZ, 0x3c, !PT ;  /* 0x0000000500067212 */ /* 0x000fc600078e3cff */
[----:B------:R-:W-:Y:S01]  /*6810*/  IMAD R8, R3, 0x8, R2 ;  /* 0x0000000803087824 */ /* 0x000fe200078e0202 */
[----:B------:R-:W-:Y:S01]  /*6820*/  SHF.L.U32 R5, R6, 0x1f, RZ ;  /* 0x0000001f06057819 */ /* 0x000fe200000006ff */
[----:B0-----:R-:W-:Y:S06]  /*6830*/  @!P0 BRA `(.L_x_183) ;  /* 0x0000000000dc8947 */ /* 0x001fec0003800000 */
.L_x_194:
[----:B------:R-:W1:Y:S01]  /*6840*/  SYNCS.PHASECHK.TRANS64.TRYWAIT P0, [R8+URZ], R5 ;  /* 0x00000005080075a7 */ /* 0x000e62000800017f */
[----:B------:R-:W-:-:S05]  /*6850*/  VIADD R0, R3, 0x1 ;  /* 0x0000000103007836 */ /* 0x000fca0000000000 */
[----:B------:R-:W-:-:S04]  /*6860*/  ISETP.NE.AND P1, PT, R0, 0x4, PT ;  /* 0x000000040000780c */ /* 0x000fc80003f25270 */
[----:B------:R-:W-:Y:S02]  /*6870*/  SEL R3, RZ, 0x1, P1 ;  /* 0x00000001ff037807 */ /* 0x000fe40000800000 */
[----:B0-----:R-:W-:Y:S02]  /*6880*/  SEL R7, R0, RZ, P1 ;  /* 0x000000ff00077207 */ /* 0x001fe40000800000 */
[----:B------:R-:W-:-:S03]  /*6890*/  LOP3.LUT R9, R6, R3, RZ, 0x3c, !PT ;  /* 0x0000000306097212 */ /* 0x000fc600078e3cff */
[----:B------:R-:W-:Y:S01]  /*68a0*/  IMAD R11, R7, 0x8, R2 ;  /* 0x00000008070b7824 */ /* 0x000fe200078e0202 */
[----:B------:R-:W-:Y:S01]  /*68b0*/  SHF.L.U32 R6, R9, 0x1f, RZ ;  /* 0x0000001f09067819 */ /* 0x000fe200000006ff */
[----:B-1----:R-:W-:Y:S06]  /*68c0*/  @!P0 BRA `(.L_x_184) ;  /* 0x0000000000cc8947 */ /* 0x002fec0003800000 */
.L_x_195:
[----:B------:R-:W1:Y:S01]  /*68d0*/  SYNCS.PHASECHK.TRANS64.TRYWAIT P0, [R11+URZ], R6 ;  /* 0x000000060b0075a7 */ /* 0x000e62000800017f */
[----:B------:R-:W-:-:S05]  /*68e0*/  VIADD R0, R7, 0x1 ;  /* 0x0000000107007836 */ /* 0x000fca0000000000 */
[----:B------:R-:W-:-:S04]  /*68f0*/  ISETP.NE.AND P1, PT, R0, 0x4, PT ;  /* 0x000000040000780c */ /* 0x000fc80003f25270 */
[----:B------:R-:W-:Y:S02]  /*6900*/  SEL R4, RZ, 0x1, P1 ;  /* 0x00000001ff047807 */ /* 0x000fe40000800000 */
[----:B------:R-:W-:Y:S02]  /*6910*/  SEL R3, R0, RZ, P1 ;  /* 0x000000ff00037207 */ /* 0x000fe40000800000 */
[----:B------:R-:W-:Y:S01]  /*6920*/  LOP3.LUT R0, R9, R4, RZ, 0x3c, !PT ;  /* 0x0000000409007212 */ /* 0x000fe200078e3cff */
[----:B-1----:R-:W-:Y:S06]  /*6930*/  @!P0 BRA `(.L_x_185) ;  /* 0x0000000000c48947 */ /* 0x002fec0003800000 */
.L_x_196:
[----:B------:R-:W-:Y:S01]  /*6940*/  IMAD R3, R3, 0x8, R2 ;  /* 0x0000000803037824 */ /* 0x000fe200078e0202 */
[----:B------:R-:W-:-:S07]  /*6950*/  SHF.L.U32 R0, R0, 0x1f, RZ ;  /* 0x0000001f00007819 */ /* 0x000fce00000006ff */
.L_x_186:
[----:B--2---:R2:W3:Y:S02]  /*6960*/  SYNCS.PHASECHK.TRANS64.TRYWAIT P0, [R3+URZ], R0 ;  /* 0x00000000030075a7 */ /* 0x0044e4000800017f */
[----:B---3--:R-:W-:Y:S05]  /*6970*/  @!P0 NANOSLEEP.SYNCS 0x989680 ;  /* 0x009896800000895d */ /* 0x008fea0003900000 */
[----:B------:R-:W3:Y:S02]  /*6980*/  @!P0 SYNCS.PHASECHK.TRANS64 P0, [R3+URZ], R0 ;  /* 0x00000000030085a7 */ /* 0x000ee4000800007f */
[----:B---3--:R-:W-:Y:S05]  /*6990*/  @!P0 BRA `(.L_x_186) ;  /* 0xfffffffc00f08947 */ /* 0x008fea000383ffff */
.L_x_181:
[----:B------:R-:W-:Y:S05]  /*69a0*/  BSYNC B0 ;  /* 0x0000000000007941 */ /* 0x000fea0003800000 */
.L_x_180:
[----:B------:R-:W-:Y:S05]  /*69b0*/  EXIT ;  /* 0x000000000000794d */ /* 0x000fea0003800000 */
.L_x_17:
[----:B-1----:R1:W2:Y:S02]  /*69c0*/  SYNCS.PHASECHK.TRANS64.TRYWAIT P1, [R3+URZ], R0 ;  /* 0x00000000030075a7 */ /* 0x0022a4000802017f */
[----:B--2---:R-:W-:Y:S05]  /*69d0*/  @!P1 NANOSLEEP.SYNCS 0x989680 ;  /* 0x009896800000995d */ /* 0x004fea0003900000 */
[----:B------:R-:W2:Y:S02]  /*69e0*/  @!P1 SYNCS.PHASECHK.TRANS64 P1, [R3+URZ], R0 ;  /* 0x00000000030095a7 */ /* 0x000ea4000802007f */
[----:B--2---:R-:W-:Y:S05]  /*69f0*/  @!P1 BRA `(.L_x_17) ;  /* 0xfffffffc00f09947 */ /* 0x004fea000383ffff */
[----:B------:R-:W-:Y:S05]  /*6a00*/  BRA `(.L_x_16) ;  /* 0xffffffa800a47947 */ /* 0x000fea000383ffff */
.L_x_22:
[----:B-1----:R1:W2:Y:S02]  /*6a10*/  SYNCS.PHASECHK.TRANS64.TRYWAIT P1, [R5+URZ], R4 ;  /* 0x00000004050075a7 */ /* 0x0022a4000802017f */
[----:B--2---:R-:W-:Y:S05]  /*6a20*/  @!P1 NANOSLEEP.SYNCS 0x989680 ;  /* 0x009896800000995d */ /* 0x004fea0003900000 */
[----:B------:R-:W2:Y:S02]  /*6a30*/  @!P1 SYNCS.PHASECHK.TRANS64 P1, [R5+URZ], R4 ;  /* 0x00000004050095a7 */ /* 0x000ea4000802007f */
[----:B--2---:R-:W-:Y:S05]  /*6a40*/  @!P1 BRA `(.L_x_22) ;  /* 0xfffffffc00f09947 */ /* 0x004fea000383ffff */
[----:B------:R-:W-:Y:S05]  /*6a50*/  BRA `(.L_x_21) ;  /* 0xffffffac00247947 */ /* 0x000fea000383ffff */
.L_x_167:
[----:B------:R-:W-:Y:S01]  /*6a60*/  BSSY B1, `(.L_x_187) ;  /* 0x0000006000017945 */ /* 0x000fe20003800000 */
[----:B------:R-:W-:-:S07]  /*6a70*/  IMAD.MOV.U32 R15, RZ, RZ, -0x1 ;  /* 0xffffffffff0f7424 */ /* 0x000fce00078e00ff */
[----:B------:R-:W-:Y:S05]  /*6a80*/  WARPSYNC.COLLECTIVE R15, `(.L_x_188) ;  /* 0x000000000f0c7348 */ /* 0x000fea0003c00000 */
[----:B------:R-:W-:Y:S02]  /*6a90*/  ELECT P6, UR62, PT ;  /* 0x00000000003e782f */ /* 0x000fe400038c0000 */
[----:B------:R-:W-:Y:S01]  /*6aa0*/  MOV R14, UR62 ;  /* 0x0000003e000e7c02 */ /* 0x000fe20008000f00 */
[----:B------:R-:W-:Y:S10]  /*6ab0*/  ENDCOLLECTIVE ;  /* 0x000000000000791b */ /* 0x000ff40003800000 */
.L_x_188:
[----:B------:R-:W-:Y:S05]  /*6ac0*/  BSYNC B1 ;  /* 0x0000000000017941 */ /* 0x000fea0003800000 */
.L_x_187:
[----:B------:R-:W-:Y:S05]  /*6ad0*/  BRA `(.L_x_189) ;  /* 0xfffffff0004c7947 */ /* 0x000fea000383ffff */
.L_x_170:
[----:B0-----:R0:W1:Y:S02]  /*6ae0*/  SYNCS.PHASECHK.TRANS64.TRYWAIT P1, [R14+URZ+0x20], R7 ;  /* 0x000020070e0075a7 */ /* 0x001064000802017f */
[----:B-1----:R-:W-:Y:S05]  /*6af0*/  @!P1 NANOSLEEP.SYNCS 0x989680 ;  /* 0x009896800000995d */ /* 0x002fea0003900000 */
[----:B------:R-:W1:Y:S02]  /*6b00*/  @!P1 SYNCS.PHASECHK.TRANS64 P1, [R14+URZ+0x20], R7 ;  /* 0x000020070e0095a7 */ /* 0x000e64000802007f */
[----:B-1----:R-:W-:Y:S05]  /*6b10*/  @!P1 BRA `(.L_x_170) ;  /* 0xfffffffc00f09947 */ /* 0x002fea000383ffff */
[----:B------:R-:W-:Y:S05]  /*6b20*/  BRA `(.L_x_190) ;  /* 0xfffffff000807947 */ /* 0x000fea000383ffff */
.L_x_179:
[----:B------:R-:W-:Y:S01]  /*6b30*/  BSSY B0, `(.L_x_191) ;  /* 0x0000006000007945 */ /* 0x000fe20003800000 */
[----:B------:R-:W-:-:S07]  /*6b40*/  IMAD.MOV.U32 R15, RZ, RZ, -0x1 ;  /* 0xffffffffff0f7424 */ /* 0x000fce00078e00ff */
[----:B------:R-:W-:Y:S05]  /*6b50*/  WARPSYNC.COLLECTIVE R15, `(.L_x_192) ;  /* 0x000000000f0c7348 */ /* 0x000fea0003c00000 */
[----:B------:R-:W-:Y:S02]  /*6b60*/  ELECT P6, UR62, PT ;  /* 0x00000000003e782f */ /* 0x000fe400038c0000 */
[----:B------:R-:W-:Y:S01]  /*6b70*/  MOV R14, UR62 ;  /* 0x0000003e000e7c02 */ /* 0x000fe20008000f00 */
[----:B------:R-:W-:Y:S10]  /*6b80*/  ENDCOLLECTIVE ;  /* 0x000000000000791b */ /* 0x000ff40003800000 */
.L_x_192:
[----:B------:R-:W-:Y:S05]  /*6b90*/  BSYNC B0 ;  /* 0x0000000000007941 */ /* 0x000fea0003800000 */
.L_x_191:
[----:B------:R-:W-:Y:S05]  /*6ba0*/  BRA `(.L_x_193) ;  /* 0xfffffff800d07947 */ /* 0x000fea000383ffff */
.L_x_183:
[----:B0-----:R0:W1:Y:S02]  /*6bb0*/  SYNCS.PHASECHK.TRANS64.TRYWAIT P0, [R7+URZ], R4 ;  /* 0x00000004070075a7 */ /* 0x001064000800017f */
[----:B-1----:R-:W-:Y:S05]  /*6bc0*/  @!P0 NANOSLEEP.SYNCS 0x989680 ;  /* 0x009896800000895d */ /* 0x002fea0003900000 */
[----:B------:R-:W1:Y:S02]  /*6bd0*/  @!P0 SYNCS.PHASECHK.TRANS64 P0, [R7+URZ], R4 ;  /* 0x00000004070085a7 */ /* 0x000e64000800007f */
[----:B-1----:R-:W-:Y:S05]  /*6be0*/  @!P0 BRA `(.L_x_183) ;  /* 0xfffffffc00f08947 */ /* 0x002fea000383ffff */
[----:B------:R-:W-:Y:S05]  /*6bf0*/  BRA `(.L_x_194) ;  /* 0xfffffffc00107947 */ /* 0x000fea000383ffff */
.L_x_184:
[----:B0-----:R0:W1:Y:S02]  /*6c00*/  SYNCS.PHASECHK.TRANS64.TRYWAIT P0, [R8+URZ], R5 ;  /* 0x00000005080075a7 */ /* 0x001064000800017f */
[----:B-1----:R-:W-:Y:S05]  /*6c10*/  @!P0 NANOSLEEP.SYNCS 0x989680 ;  /* 0x009896800000895d */ /* 0x002fea0003900000 */
[----:B------:R-:W1:Y:S02]  /*6c20*/  @!P0 SYNCS.PHASECHK.TRANS64 P0, [R8+URZ], R5 ;  /* 0x00000005080085a7 */ /* 0x000e64000800007f */
[----:B-1----:R-:W-:Y:S05]  /*6c30*/  @!P0 BRA `(.L_x_184) ;  /* 0xfffffffc00f08947 */ /* 0x002fea000383ffff */
[----:B------:R-:W-:Y:S05]  /*6c40*/  BRA `(.L_x_195) ;  /* 0xfffffffc00207947 */ /* 0x000fea000383ffff */
.L_x_185:
[----:B-1----:R1:W2:Y:S02]  /*6c50*/  SYNCS.PHASECHK.TRANS64.TRYWAIT P0, [R11+URZ], R6 ;  /* 0x000000060b0075a7 */ /* 0x0022a4000800017f */
[----:B--2---:R-:W-:Y:S05]  /*6c60*/  @!P0 NANOSLEEP.SYNCS 0x989680 ;  /* 0x009896800000895d */ /* 0x004fea0003900000 */
[----:B------:R-:W2:Y:S02]  /*6c70*/  @!P0 SYNCS.PHASECHK.TRANS64 P0, [R11+URZ], R6 ;  /* 0x000000060b0085a7 */ /* 0x000ea4000800007f */
[----:B--2---:R-:W-:Y:S05]  /*6c80*/  @!P0 BRA `(.L_x_185) ;  /* 0xfffffffc00f08947 */ /* 0x004fea000383ffff */
[----:B------:R-:W-:Y:S05]  /*6c90*/  BRA `(.L_x_196) ;  /* 0xfffffffc00287947 */ /* 0x000fea000383ffff */
.L_x_197:
[----:B------:R-:W-:-:S00]  /*6ca0*/  BRA `(.L_x_197) ;  /* 0xfffffffc00fc7947 */ /* 0x000fc0000383ffff */
[----:B------:R-:W-:-:S00]  /*6cb0*/  NOP ;  /* 0x0000000000007918 */ /* 0x000fc00000000000 */
        /* <DEDUP_REMOVED lines=12> */
.L_x_198:


//--------------------- .nv.global.init           --------------------------
	.section	.nv.global.init,"aw",@progbits
.nv.global.init:
	.type		$str$22,@object
	.size		$str$22,($str$23 - $str$22)
$str$22:
        /*0000*/ 	.byte	0x6b, 0x5f, 0x74, 0x69, 0x6c, 0x65, 0x5f, 0x63, 0x6f, 0x75, 0x6e, 0x74, 0x20, 0x3e, 0x3d, 0x20
        /*0010*/ 	.byte	0x31, 0x00
	.type		$str$23,@object
	.size		$str$23,(__unnamed_1 - $str$23)
$str$23:
        /*0012*/ 	.byte	0x2f, 0x74, 0x6d, 0x70, 0x2f, 0x63, 0x75, 0x74, 0x6c, 0x61, 0x73, 0x73, 0x5f, 0x73, 0x77, 0x65
        /*0022*/ 	.byte	0x65, 0x70, 0x5f, 0x73, 0x72, 0x63, 0x2f, 0x69, 0x6e, 0x63, 0x6c, 0x75, 0x64, 0x65, 0x2f, 0x63
        /*0032*/ 	.byte	0x75, 0x74, 0x6c, 0x61, 0x73, 0x73, 0x2f, 0x67, 0x65, 0x6d, 0x6d, 0x2f, 0x63, 0x6f, 0x6c, 0x6c
        /*0042*/ 	.byte	0x65, 0x63, 0x74, 0x69, 0x76, 0x65, 0x2f, 0x73, 0x6d, 0x39, 0x30, 0x5f, 0x6d, 0x6d, 0x61, 0x5f
        /*0052*/ 	.byte	0x74, 0x6d, 0x61, 0x5f, 0x67, 0x6d, 0x6d, 0x61, 0x5f, 0x73, 0x73, 0x5f, 0x77, 0x61, 0x72, 0x70
        /*0062*/ 	.byte	0x73, 0x70, 0x65, 0x63, 0x69, 0x61, 0x6c, 0x69, 0x7a, 0x65, 0x64, 0x2e, 0x68, 0x70, 0x70, 0x00
	.type		__unnamed_1,@object
	.size		__unnamed_1,(.L_0 - __unnamed_1)
__unnamed_1:
        /*0072*/ 	.byte	0x76, 0x6f, 0x69, 0x64, 0x20, 0x63, 0x75, 0x74, 0x6c, 0x61, 0x73, 0x73, 0x3a, 0x3a, 0x67, 0x65
        /* <DEDUP_REMOVED lines=171> */
        /*0b32*/ 	.byte	0x75, 0x74, 0x65, 0x3a, 0x3a, 0x69, 0x64, 0x65, 0x6e, 0x74, 0x69, 0x74, 0x79, 0x5d, 0x00
.L_0:


//--------------------- .nv.shared._ZN7cutlass13device_kernelINS_4gemm6kernel13GemmUniversalIN4cute5tupleIJiiiiEEENS1_10collective13CollectiveMmaINS1_34MainloopSm90TmaGmmaWarpSpecializedILi4ENS5_IJNS4_1CILi1EEESB_SB_EEENS1_35KernelTmaWarpSpecializedCooperativeEEENS5_IJNSA_ILi128EEESF_NSA_ILi32EEEEEEaNS5_IJlSB_lEEEaSI_NS4_8TiledMMAINS4_8MMA_AtomIJNS4_4SM904GMMA27MMA_64x128x32_S32S8S8_SS_TNEEEENS4_6LayoutINS5_IJNSA_ILi2EEESB_SB_EEENS5_IJSB_NSA_ILi0EEESS_EEEEENS5_IJNS4_10UnderscoreESV_SV_EEEEENS4_13SM90_TMA_LOADENS4_14ComposedLayoutINS4_7SwizzleILi1ELi4ELi3EEENS4_18smem_ptr_flag_bitsILi8EEENSP_INS5_IJNSA_ILi8EEESG_EEENS5_IJSG_SB_EEEEEEEvNS4_8identityESY_S18_vS19_EENS_8epilogue10collective6detail29Sm90TmaWarpSpecializedAdapterINS1C_15DefaultEpilogueIaSI_SI_NS1B_6thread17LinearCombinationIaLi1EiiLNS1G_9ScaleType4KindE0ELNS_15FloatRoundStyleE2EaEENS1_15EpilogueDefaultEEEEEvvEEEEvNT_6ParamsE --------------------------
	.section	.nv.shared._ZN7cutlass13device_kernelINS_4gemm6kernel13GemmUniversalIN4cute5tupleIJiiiiEEENS1_10collective13CollectiveMmaINS1_34MainloopSm90TmaGmmaWarpSpecializedILi4ENS5_IJNS4_1CILi1EEESB_SB_EEENS1_35KernelTmaWarpSpecializedCooperativeEEENS5_IJNSA_ILi128EEESF_NSA_ILi32EEEEEEaNS5_IJlSB_lEEEaSI_NS4_8TiledMMAINS4_8MMA_AtomIJNS4_4SM904GMMA27MMA_64x128x32_S32S8S8_SS_TNEEEENS4_6LayoutINS5_IJNSA_ILi2EEESB_SB_EEENS5_IJSB_NSA_ILi0EEESS_EEEEENS5_IJNS4_10UnderscoreESV_SV_EEEEENS4_13SM90_TMA_LOADENS4_14ComposedLayoutINS4_7SwizzleILi1ELi4ELi3EEENS4_18smem_ptr_flag_bitsILi8EEENSP_INS5_IJNSA_ILi8EEESG_EEENS5_IJSG_SB_EEEEEEEvNS4_8identityESY_S18_vS19_EENS_8epilogue10collective6detail29Sm90TmaWarpSpecializedAdapterINS1C_15DefaultEpilogueIaSI_SI_NS1B_6thread17LinearCombinationIaLi1EiiLNS1G_9ScaleType4KindE0ELNS_15FloatRoundStyleE2EaEENS1_15EpilogueDefaultEEEEEvvEEEEvNT_6ParamsE,"aw",@nobits
	.sectionflags	@""
	.align	16
	.zero		1024


//--------------------- .nv.shared.reserved.0     --------------------------
	.section	.nv.shared.reserved.0,"aw",@nobits
	.weak		__nv_reservedSMEM_offset_0_alias
	.size		__nv_reservedSMEM_offset_0_alias, 0, 0
	.other		__nv_reservedSMEM_offset_0_alias,@"STO_CUDA_RESERVED_SHARED STV_DEFAULT"
__nv_reservedSMEM_offset_0_alias:
	.zero		0


//--------------------- .nv.global                --------------------------
	.section	.nv.global,"aw",@nobits
.nv.global:
	.type		_ZN39_INTERNAL_af2dafd1_4_k_cu_e43f6d16_44694cute1_E,@object
	.size		_ZN39_INTERNAL_af2dafd1_4_k_cu_e43f6d16_44694cute1_E,(_ZN39_INTERNAL_af2dafd1_4_k_cu_e43f6d16_44694cuda3std3__45__cpo6cbeginE - _ZN39_INTERNAL_af2dafd1_4_k_cu_e43f6d16_44694cute1_E)
_ZN39_INTERNAL_af2dafd1_4_k_cu_e43f6d16_44694cute1_E:
	.zero		1
	.type		_ZN39_INTERNAL_af2dafd1_4_k_cu_e43f6d16_44694cuda3std3__45__cpo6cbeginE,@object
	.size		_ZN39_INTERNAL_af2dafd1_4_k_cu_e43f6d16_44694cuda3std3__45__cpo6cbeginE,(_ZN39_INTERNAL_af2dafd1_4_k_cu_e43f6d16_44694cuda3std3__48in_placeE - _ZN39_INTERNAL_af2dafd1_4_k_cu_e43f6d16_44694cuda3std3__45__cpo6cbeginE)
_ZN39_INTERNAL_af2dafd1_4_k_cu_e43f6d16_44694cuda3std3__45__cpo6cbeginE:
	.zero		1
	.type		_ZN39_INTERNAL_af2dafd1_4_k_cu_e43f6d16_44694cuda3std3__48in_placeE,@object
	.size		_ZN39_INTERNAL_af2dafd1_4_k_cu_e43f6d16_44694cuda3std3__48in_placeE,(_ZN39_INTERNAL_af2dafd1_4_k_cu_e43f6d16_44694cuda3std6ranges3__45__cpo9iter_moveE - _ZN39_INTERNAL_af2dafd1_4_k_cu_e43f6d16_44694cuda3std3__48in_placeE)
_ZN39_INTERNAL_af2dafd1_4_k_cu_e43f6d16_44694cuda3std3__48in_placeE:
	.zero		1
	.type		_ZN39_INTERNAL_af2dafd1_4_k_cu_e43f6d16_44694cuda3std6ranges3__45__cpo9iter_moveE,@object
	.size		_ZN39_INTERNAL_af2dafd1_4_k_cu_e43f6d16_44694cuda3std6ranges3__45__cpo9iter_moveE,(_ZN39_INTERNAL_af2dafd1_4_k_cu_e43f6d16_44694cuda3std3__45__cpo5beginE - _ZN39_INTERNAL_af2dafd1_4_k_cu_e43f6d16_44694cuda3std6ranges3__45__cpo9iter_moveE)
_ZN39_INTERNAL_af2dafd1_4_k_cu_e43f6d16_44694cuda3std6ranges3__45__cpo9iter_moveE:
	.zero		1
	.type		_ZN39_INTERNAL_af2dafd1_4_k_cu_e43f6d16_44694cuda3std3__45__cpo5beginE,@object
	.size		_ZN39_INTERNAL_af2dafd1_4_k_cu_e43f6d16_44694cuda3std3__45__cpo5beginE,(_ZN39_INTERNAL_af2dafd1_4_k_cu_e43f6d16_44694cuda3std3__441_GLOBAL__N__af2dafd1_4_k_cu_e43f6d16_44696ignoreE - _ZN39_INTERNAL_af2dafd1_4_k_cu_e43f6d16_44694cuda3std3__45__cpo5beginE)
_ZN39_INTERNAL_af2dafd1_4_k_cu_e43f6d16_44694cuda3std3__45__cpo5beginE:
	.zero		1
	.type		_ZN39_INTERNAL_af2dafd1_4_k_cu_e43f6d16_44694cuda3std3__441_GLOBAL__N__af2dafd1_4_k_cu_e43f6d16_44696ignoreE,@object
	.size		_ZN39_INTERNAL_af2dafd1_4_k_cu_e43f6d16_44694cuda3std3__441_GLOBAL__N__af2dafd1_4_k_cu_e43f6d16_44696ignoreE,(_ZN39_INTERNAL_af2dafd1_4_k_cu_e43f6d16_44694cute7productE - _ZN39_INTERNAL_af2dafd1_4_k_cu_e43f6d16_44694cuda3std3__441_GLOBAL__N__af2dafd1_4_k_cu_e43f6d16_44696ignoreE)
_ZN39_INTERNAL_af2dafd1_4_k_cu_e43f6d16_44694cuda3std3__441_GLOBAL__N__af2dafd1_4_k_cu_e43f6d16_44696ignoreE:
	.zero		1
	.type		_ZN39_INTERNAL_af2dafd1_4_k_cu_e43f6d16_44694cute7productE,@object
	.size		_ZN39_INTERNAL_af2dafd1_4_k_cu_e43f6d16_44694cute7productE,(_ZN39_INTERNAL_af2dafd1_4_k_cu_e43f6d16_44694cuda3std3__45__cpo3endE - _ZN39_INTERNAL_af2dafd1_4_k_cu_e43f6d16_44694cute7productE)
_ZN39_INTERNAL_af2dafd1_4_k_cu_e43f6d16_44694cute7productE:
	.zero		1
	.type		_ZN39_INTERNAL_af2dafd1_4_k_cu_e43f6d16_44694cuda3std3__45__cpo3endE,@object
	.size		_ZN39_INTERNAL_af2dafd1_4_k_cu_e43f6d16_44694cuda3std3__45__cpo3endE,(_ZN39_INTERNAL_af2dafd1_4_k_cu_e43f6d16_44694cuda3std3__419piecewise_constructE - _ZN39_INTERNAL_af2dafd1_4_k_cu_e43f6d16_44694cuda3std3__45__cpo3endE)
_ZN39_INTERNAL_af2dafd1_4_k_cu_e43f6d16_44694cuda3std3__45__cpo3endE:
	.zero		1
	.type		_ZN39_INTERNAL_af2dafd1_4_k_cu_e43f6d16_44694cuda3std3__419piecewise_constructE,@object
	.size		_ZN39_INTERNAL_af2dafd1_4_k_cu_e43f6d16_44694cuda3std3__419piecewise_constructE,(_ZN39_INTERNAL_af2dafd1_4_k_cu_e43f6d16_44694cuda3std3__45__cpo4cendE - _ZN39_INTERNAL_af2dafd1_4_k_cu_e43f6d16_44694cuda3std3__419piecewise_constructE)
_ZN39_INTERNAL_af2dafd1_4_k_cu_e43f6d16_44694cuda3std3__419piecewise_constructE:
	.zero		1
	.type		_ZN39_INTERNAL_af2dafd1_4_k_cu_e43f6d16_44694cuda3std3__45__cpo4cendE,@object
	.size		_ZN39_INTERNAL_af2dafd1_4_k_cu_e43f6d16_44694cuda3std3__45__cpo4cendE,(_ZN39_INTERNAL_af2dafd1_4_k_cu_e43f6d16_44694cuda3std6ranges3__45__cpo4swapE - _ZN39_INTERNAL_af2dafd1_4_k_cu_e43f6d16_44694cuda3std3__45__cpo4cendE)
_ZN39_INTERNAL_af2dafd1_4_k_cu_e43f6d16_44694cuda3std3__45__cpo4cendE:
	.zero		1
	.type		_ZN39_INTERNAL_af2dafd1_4_k_cu_e43f6d16_44694cuda3std6ranges3__45__cpo4swapE,@object
	.size		_ZN39_INTERNAL_af2dafd1_4_k_cu_e43f6d16_44694cuda3std6ranges3__45__cpo4swapE,(.L_8 - _ZN39_INTERNAL_af2dafd1_4_k_cu_e43f6d16_44694cuda3std6ranges3__45__cpo4swapE)
_ZN39_INTERNAL_af2dafd1_4_k_cu_e43f6d16_44694cuda3std6ranges3__45__cpo4swapE:
	.zero		1
.L_8:


//--------------------- .nv.constant0._ZN7cutlass13device_kernelINS_4gemm6kernel13GemmUniversalIN4cute5tupleIJiiiiEEENS1_10collective13CollectiveMmaINS1_34MainloopSm90TmaGmmaWarpSpecializedILi4ENS5_IJNS4_1CILi1EEESB_SB_EEENS1_35KernelTmaWarpSpecializedCooperativeEEENS5_IJNSA_ILi128EEESF_NSA_ILi32EEEEEEaNS5_IJlSB_lEEEaSI_NS4_8TiledMMAINS4_8MMA_AtomIJNS4_4SM904GMMA27MMA_64x128x32_S32S8S8_SS_TNEEEENS4_6LayoutINS5_IJNSA_ILi2EEESB_SB_EEENS5_IJSB_NSA_ILi0EEESS_EEEEENS5_IJNS4_10UnderscoreESV_SV_EEEEENS4_13SM90_TMA_LOADENS4_14ComposedLayoutINS4_7SwizzleILi1ELi4ELi3EEENS4_18smem_ptr_flag_bitsILi8EEENSP_INS5_IJNSA_ILi8EEESG_EEENS5_IJSG_SB_EEEEEEEvNS4_8identityESY_S18_vS19_EENS_8epilogue10collective6detail29Sm90TmaWarpSpecializedAdapterINS1C_15DefaultEpilogueIaSI_SI_NS1B_6thread17LinearCombinationIaLi1EiiLNS1G_9ScaleType4KindE0ELNS_15FloatRoundStyleE2EaEENS1_15EpilogueDefaultEEEEEvvEEEEvNT_6ParamsE --------------------------
	.section	.nv.constant0._ZN7cutlass13device_kernelINS_4gemm6kernel13GemmUniversalIN4cute5tupleIJiiiiEEENS1_10collective13CollectiveMmaINS1_34MainloopSm90TmaGmmaWarpSpecializedILi4ENS5_IJNS4_1CILi1EEESB_SB_EEENS1_35KernelTmaWarpSpecializedCooperativeEEENS5_IJNSA_ILi128EEESF_NSA_ILi32EEEEEEaNS5_IJlSB_lEEEaSI_NS4_8TiledMMAINS4_8MMA_AtomIJNS4_4SM904GMMA27MMA_64x128x32_S32S8S8_SS_TNEEEENS4_6LayoutINS5_IJNSA_ILi2EEESB_SB_EEENS5_IJSB_NSA_ILi0EEESS_EEEEENS5_IJNS4_10UnderscoreESV_SV_EEEEENS4_13SM90_TMA_LOADENS4_14ComposedLayoutINS4_7SwizzleILi1ELi4ELi3EEENS4_18smem_ptr_flag_bitsILi8EEENSP_INS5_IJNSA_ILi8EEESG_EEENS5_IJSG_SB_EEEEEEEvNS4_8identityESY_S18_vS19_EENS_8epilogue10collective6detail29Sm90TmaWarpSpecializedAdapterINS1C_15DefaultEpilogueIaSI_SI_NS1B_6thread17LinearCombinationIaLi1EiiLNS1G_9ScaleType4KindE0ELNS_15FloatRoundStyleE2EaEENS1_15EpilogueDefaultEEEEEvvEEEEvNT_6ParamsE,"a",@progbits
	.sectionflags	@""
	.align	4
.nv.constant0._ZN7cutlass13device_kernelINS_4gemm6kernel13GemmUniversalIN4cute5tupleIJiiiiEEENS1_10collective13CollectiveMmaINS1_34MainloopSm90TmaGmmaWarpSpecializedILi4ENS5_IJNS4_1CILi1EEESB_SB_EEENS1_35KernelTmaWarpSpecializedCooperativeEEENS5_IJNSA_ILi128EEESF_NSA_ILi32EEEEEEaNS5_IJlSB_lEEEaSI_NS4_8TiledMMAINS4_8MMA_AtomIJNS4_4SM904GMMA27MMA_64x128x32_S32S8S8_SS_TNEEEENS4_6LayoutINS5_IJNSA_ILi2EEESB_SB_EEENS5_IJSB_NSA_ILi0EEESS_EEEEENS5_IJNS4_10UnderscoreESV_SV_EEEEENS4_13SM90_TMA_LOADENS4_14ComposedLayoutINS4_7SwizzleILi1ELi4ELi3EEENS4_18smem_ptr_flag_bitsILi8EEENSP_INS5_IJNSA_ILi8EEESG_EEENS5_IJSG_SB_EEEEEEEvNS4_8identityESY_S18_vS19_EENS_8epilogue10collective6detail29Sm90TmaWarpSpecializedAdapterINS1C_15DefaultEpilogueIaSI_SI_NS1B_6thread17LinearCombinationIaLi1EiiLNS1G_9ScaleType4KindE0ELNS_15FloatRoundStyleE2EaEENS1_15EpilogueDefaultEEEEEvvEEEEvNT_6ParamsE:
	.zero		1664


//--------------------- SYMBOLS --------------------------

	.type		.nv.reservedSmem.offset0,@object
	.size		.nv.reservedSmem.offset0,0x4
	.type		__assertfail,@function
